//
// Generated by NVIDIA NVVM Compiler
//
// Compiler Build ID: CL-36424714
// Cuda compilation tools, release 13.0, V13.0.88
// Based on NVVM 20.0.0
//

.version 9.0
.target sm_100
.address_size 64

	// .globl	_Z9validSetsPiiii
// _ZZ8countingPiPciiiiE5cache has been demoted

.visible .entry _Z9validSetsPiiii(
	.param .u64 .ptr .align 1 _Z9validSetsPiiii_param_0,
	.param .u32 _Z9validSetsPiiii_param_1,
	.param .u32 _Z9validSetsPiiii_param_2,
	.param .u32 _Z9validSetsPiiii_param_3
)
{
	.reg .pred 	%p<4>;
	.reg .b32 	%r<13>;
	.reg .b64 	%rd<5>;

	ld.param.u64 	%rd2, [_Z9validSetsPiiii_param_0];
	ld.param.u32 	%r3, [_Z9validSetsPiiii_param_1];
	ld.param.u32 	%r5, [_Z9validSetsPiiii_param_2];
	ld.param.u32 	%r4, [_Z9validSetsPiiii_param_3];
	mov.u32 	%r6, %ctaid.x;
	mov.u32 	%r7, %ntid.x;
	mov.u32 	%r8, %tid.x;
	mad.lo.s32 	%r1, %r6, %r7, %r8;
	add.s32 	%r2, %r3, 1;
	mad.lo.s32 	%r9, %r5, %r3, %r5;
	setp.ge.s32 	%p1, %r1, %r9;
	@%p1 bra 	$L__BB0_4;
	rem.s32 	%r10, %r1, %r2;
	setp.ne.s32 	%p2, %r10, %r3;
	@%p2 bra 	$L__BB0_4;
	cvta.to.global.u64 	%rd3, %rd2;
	mul.wide.s32 	%rd4, %r1, 4;
	add.s64 	%rd1, %rd3, %rd4;
	ld.global.u32 	%r11, [%rd1];
	setp.ge.s32 	%p3, %r11, %r4;
	@%p3 bra 	$L__BB0_4;
	mov.b32 	%r12, 0;
	st.global.u32 	[%rd1], %r12;
$L__BB0_4:
	ret;

}
	// .globl	_Z8countingPiPciiii
.visible .entry _Z8countingPiPciiii(
	.param .u64 .ptr .align 1 _Z8countingPiPciiii_param_0,
	.param .u64 .ptr .align 1 _Z8countingPiPciiii_param_1,
	.param .u32 _Z8countingPiPciiii_param_2,
	.param .u32 _Z8countingPiPciiii_param_3,
	.param .u32 _Z8countingPiPciiii_param_4,
	.param .u32 _Z8countingPiPciiii_param_5
)
{
	.reg .pred 	%p<58>;
	.reg .b16 	%rs<82>;
	.reg .b32 	%r<207>;
	.reg .b64 	%rd<78>;
	// demoted variable
	.shared .align 4 .b8 _ZZ8countingPiPciiiiE5cache[4096];
	ld.param.u64 	%rd5, [_Z8countingPiPciiii_param_0];
	ld.param.u64 	%rd6, [_Z8countingPiPciiii_param_1];
	ld.param.u32 	%r47, [_Z8countingPiPciiii_param_2];
	ld.param.u32 	%r49, [_Z8countingPiPciiii_param_4];
	ld.param.u32 	%r50, [_Z8countingPiPciiii_param_5];
	cvta.to.global.u64 	%rd1, %rd6;
	cvta.to.global.u64 	%rd2, %rd5;
	mov.u32 	%r188, %ctaid.x;
	mov.u32 	%r2, %tid.x;
	setp.ge.s32 	%p1, %r188, %r49;
	@%p1 bra 	$L__BB1_44;
	add.s32 	%r3, %r50, 1;
	mov.u32 	%r4, %ntid.x;
	shl.b32 	%r51, %r2, 2;
	mov.u32 	%r52, _ZZ8countingPiPciiiiE5cache;
	add.s32 	%r5, %r52, %r51;
	and.b32  	%r6, %r50, 15;
	and.b32  	%r7, %r50, 7;
	and.b32  	%r8, %r50, 2147483632;
	and.b32  	%r9, %r50, 3;
	neg.s32 	%r10, %r8;
	add.s64 	%rd3, %rd2, 32;
$L__BB1_2:
	setp.ge.s32 	%p2, %r2, %r47;
	mov.b32 	%r206, 0;
	@%p2 bra 	$L__BB1_21;
	setp.gt.s32 	%p3, %r50, 0;
	mul.lo.s32 	%r12, %r188, %r3;
	mov.b32 	%r206, 0;
	@%p3 bra 	$L__BB1_6;
	mov.u32 	%r204, %r2;
$L__BB1_5:
	add.s32 	%r206, %r206, 1;
	add.s32 	%r204, %r204, %r4;
	setp.lt.s32 	%p4, %r204, %r47;
	@%p4 bra 	$L__BB1_5;
	bra.uni 	$L__BB1_21;
$L__BB1_6:
	mov.u32 	%r189, %r2;
$L__BB1_7:
	ld.param.u32 	%r187, [_Z8countingPiPciiii_param_3];
	setp.lt.u32 	%p5, %r50, 16;
	mul.lo.s32 	%r15, %r189, %r187;
	mov.b32 	%r203, 1;
	mov.b32 	%r198, 0;
	@%p5 bra 	$L__BB1_10;
	mov.b32 	%r203, 1;
	mov.u32 	%r191, %r12;
	mov.u32 	%r192, %r10;
$L__BB1_9:
	.pragma "nounroll";
	mul.wide.s32 	%rd7, %r191, 4;
	add.s64 	%rd8, %rd3, %rd7;
	ld.global.u32 	%r60, [%rd8+-32];
	add.s32 	%r61, %r60, %r15;
	cvt.s64.s32 	%rd9, %r61;
	add.s64 	%rd10, %rd1, %rd9;
	ld.global.u8 	%rs1, [%rd10];
	setp.eq.s16 	%p6, %rs1, 49;
	ld.global.u32 	%r62, [%rd8+-28];
	add.s32 	%r63, %r62, %r15;
	cvt.s64.s32 	%rd11, %r63;
	add.s64 	%rd12, %rd1, %rd11;
	ld.global.u8 	%rs4, [%rd12];
	setp.eq.s16 	%p7, %rs4, 49;
	ld.global.u32 	%r64, [%rd8+-24];
	add.s32 	%r65, %r64, %r15;
	cvt.s64.s32 	%rd13, %r65;
	add.s64 	%rd14, %rd1, %rd13;
	ld.global.u8 	%rs7, [%rd14];
	setp.eq.s16 	%p8, %rs7, 49;
	ld.global.u32 	%r66, [%rd8+-20];
	add.s32 	%r67, %r66, %r15;
	cvt.s64.s32 	%rd15, %r67;
	add.s64 	%rd16, %rd1, %rd15;
	ld.global.u8 	%rs10, [%rd16];
	setp.eq.s16 	%p9, %rs10, 49;
	ld.global.u32 	%r68, [%rd8+-16];
	add.s32 	%r69, %r68, %r15;
	cvt.s64.s32 	%rd17, %r69;
	add.s64 	%rd18, %rd1, %rd17;
	ld.global.u8 	%rs13, [%rd18];
	setp.eq.s16 	%p10, %rs13, 49;
	ld.global.u32 	%r70, [%rd8+-12];
	add.s32 	%r71, %r70, %r15;
	cvt.s64.s32 	%rd19, %r71;
	add.s64 	%rd20, %rd1, %rd19;
	ld.global.u8 	%rs16, [%rd20];
	setp.eq.s16 	%p11, %rs16, 49;
	ld.global.u32 	%r72, [%rd8+-8];
	add.s32 	%r73, %r72, %r15;
	cvt.s64.s32 	%rd21, %r73;
	add.s64 	%rd22, %rd1, %rd21;
	ld.global.u8 	%rs19, [%rd22];
	setp.eq.s16 	%p12, %rs19, 49;
	ld.global.u32 	%r74, [%rd8+-4];
	add.s32 	%r75, %r74, %r15;
	cvt.s64.s32 	%rd23, %r75;
	add.s64 	%rd24, %rd1, %rd23;
	ld.global.u8 	%rs22, [%rd24];
	setp.eq.s16 	%p13, %rs22, 49;
	ld.global.u32 	%r76, [%rd8];
	add.s32 	%r77, %r76, %r15;
	cvt.s64.s32 	%rd25, %r77;
	add.s64 	%rd26, %rd1, %rd25;
	ld.global.u8 	%rs25, [%rd26];
	setp.eq.s16 	%p14, %rs25, 49;
	ld.global.u32 	%r78, [%rd8+4];
	add.s32 	%r79, %r78, %r15;
	cvt.s64.s32 	%rd27, %r79;
	add.s64 	%rd28, %rd1, %rd27;
	ld.global.u8 	%rs28, [%rd28];
	setp.eq.s16 	%p15, %rs28, 49;
	ld.global.u32 	%r80, [%rd8+8];
	add.s32 	%r81, %r80, %r15;
	cvt.s64.s32 	%rd29, %r81;
	add.s64 	%rd30, %rd1, %rd29;
	ld.global.u8 	%rs31, [%rd30];
	setp.eq.s16 	%p16, %rs31, 49;
	ld.global.u32 	%r82, [%rd8+12];
	add.s32 	%r83, %r82, %r15;
	cvt.s64.s32 	%rd31, %r83;
	add.s64 	%rd32, %rd1, %rd31;
	ld.global.u8 	%rs34, [%rd32];
	setp.eq.s16 	%p17, %rs34, 49;
	ld.global.u32 	%r84, [%rd8+16];
	add.s32 	%r85, %r84, %r15;
	cvt.s64.s32 	%rd33, %r85;
	add.s64 	%rd34, %rd1, %rd33;
	ld.global.u8 	%rs37, [%rd34];
	setp.eq.s16 	%p18, %rs37, 49;
	ld.global.u32 	%r86, [%rd8+20];
	add.s32 	%r87, %r86, %r15;
	cvt.s64.s32 	%rd35, %r87;
	add.s64 	%rd36, %rd1, %rd35;
	ld.global.u8 	%rs40, [%rd36];
	setp.eq.s16 	%p19, %rs40, 49;
	ld.global.u32 	%r88, [%rd8+24];
	add.s32 	%r89, %r88, %r15;
	cvt.s64.s32 	%rd37, %r89;
	add.s64 	%rd38, %rd1, %rd37;
	ld.global.u8 	%rs43, [%rd38];
	setp.eq.s16 	%p20, %rs43, 49;
	ld.global.u32 	%r90, [%rd8+28];
	add.s32 	%r91, %r90, %r15;
	cvt.s64.s32 	%rd39, %r91;
	add.s64 	%rd40, %rd1, %rd39;
	ld.global.u8 	%rs46, [%rd40];
	setp.eq.s16 	%p21, %rs46, 49;
	selp.b32 	%r92, %r203, 0, %p6;
	selp.b32 	%r93, %r92, 0, %p7;
	selp.b32 	%r94, %r93, 0, %p8;
	selp.b32 	%r95, %r94, 0, %p9;
	selp.b32 	%r96, %r95, 0, %p10;
	selp.b32 	%r97, %r96, 0, %p11;
	selp.b32 	%r98, %r97, 0, %p12;
	selp.b32 	%r99, %r98, 0, %p13;
	selp.b32 	%r100, %r99, 0, %p14;
	selp.b32 	%r101, %r100, 0, %p15;
	selp.b32 	%r102, %r101, 0, %p16;
	selp.b32 	%r103, %r102, 0, %p17;
	selp.b32 	%r104, %r103, 0, %p18;
	selp.b32 	%r105, %r104, 0, %p19;
	selp.b32 	%r106, %r105, 0, %p20;
	selp.b32 	%r203, %r106, 0, %p21;
	add.s32 	%r192, %r192, 16;
	add.s32 	%r191, %r191, 16;
	setp.ne.s32 	%p22, %r192, 0;
	mov.u32 	%r198, %r8;
	@%p22 bra 	$L__BB1_9;
$L__BB1_10:
	setp.eq.s32 	%p23, %r6, 0;
	@%p23 bra 	$L__BB1_20;
	add.s32 	%r108, %r6, -1;
	setp.lt.u32 	%p24, %r108, 7;
	@%p24 bra 	$L__BB1_13;
	add.s32 	%r109, %r198, %r12;
	mul.wide.s32 	%rd41, %r109, 4;
	add.s64 	%rd42, %rd2, %rd41;
	ld.global.u32 	%r110, [%rd42];
	add.s32 	%r111, %r110, %r15;
	cvt.s64.s32 	%rd43, %r111;
	add.s64 	%rd44, %rd1, %rd43;
	ld.global.u8 	%rs47, [%rd44];
	setp.eq.s16 	%p25, %rs47, 49;
	ld.global.u32 	%r112, [%rd42+4];
	add.s32 	%r113, %r112, %r15;
	cvt.s64.s32 	%rd45, %r113;
	add.s64 	%rd46, %rd1, %rd45;
	ld.global.u8 	%rs50, [%rd46];
	setp.eq.s16 	%p26, %rs50, 49;
	ld.global.u32 	%r114, [%rd42+8];
	add.s32 	%r115, %r114, %r15;
	cvt.s64.s32 	%rd47, %r115;
	add.s64 	%rd48, %rd1, %rd47;
	ld.global.u8 	%rs53, [%rd48];
	setp.eq.s16 	%p27, %rs53, 49;
	ld.global.u32 	%r116, [%rd42+12];
	add.s32 	%r117, %r116, %r15;
	cvt.s64.s32 	%rd49, %r117;
	add.s64 	%rd50, %rd1, %rd49;
	ld.global.u8 	%rs56, [%rd50];
	setp.eq.s16 	%p28, %rs56, 49;
	ld.global.u32 	%r118, [%rd42+16];
	add.s32 	%r119, %r118, %r15;
	cvt.s64.s32 	%rd51, %r119;
	add.s64 	%rd52, %rd1, %rd51;
	ld.global.u8 	%rs59, [%rd52];
	setp.eq.s16 	%p29, %rs59, 49;
	ld.global.u32 	%r120, [%rd42+20];
	add.s32 	%r121, %r120, %r15;
	cvt.s64.s32 	%rd53, %r121;
	add.s64 	%rd54, %rd1, %rd53;
	ld.global.u8 	%rs62, [%rd54];
	setp.eq.s16 	%p30, %rs62, 49;
	ld.global.u32 	%r122, [%rd42+24];
	add.s32 	%r123, %r122, %r15;
	cvt.s64.s32 	%rd55, %r123;
	add.s64 	%rd56, %rd1, %rd55;
	ld.global.u8 	%rs65, [%rd56];
	setp.eq.s16 	%p31, %rs65, 49;
	ld.global.u32 	%r124, [%rd42+28];
	add.s32 	%r125, %r124, %r15;
	cvt.s64.s32 	%rd57, %r125;
	add.s64 	%rd58, %rd1, %rd57;
	ld.global.u8 	%rs68, [%rd58];
	setp.eq.s16 	%p32, %rs68, 49;
	selp.b32 	%r126, %r203, 0, %p25;
	selp.b32 	%r127, %r126, 0, %p26;
	selp.b32 	%r128, %r127, 0, %p27;
	selp.b32 	%r129, %r128, 0, %p28;
	selp.b32 	%r130, %r129, 0, %p29;
	selp.b32 	%r131, %r130, 0, %p30;
	selp.b32 	%r132, %r131, 0, %p31;
	selp.b32 	%r203, %r132, 0, %p32;
	add.s32 	%r198, %r198, 8;
$L__BB1_13:
	setp.eq.s32 	%p33, %r7, 0;
	@%p33 bra 	$L__BB1_20;
	add.s32 	%r134, %r7, -1;
	setp.lt.u32 	%p34, %r134, 3;
	@%p34 bra 	$L__BB1_16;
	add.s32 	%r135, %r198, %r12;
	mul.wide.s32 	%rd59, %r135, 4;
	add.s64 	%rd60, %rd2, %rd59;
	ld.global.u32 	%r136, [%rd60];
	add.s32 	%r137, %r136, %r15;
	cvt.s64.s32 	%rd61, %r137;
	add.s64 	%rd62, %rd1, %rd61;
	ld.global.u8 	%rs69, [%rd62];
	setp.eq.s16 	%p35, %rs69, 49;
	ld.global.u32 	%r138, [%rd60+4];
	add.s32 	%r139, %r138, %r15;
	cvt.s64.s32 	%rd63, %r139;
	add.s64 	%rd64, %rd1, %rd63;
	ld.global.u8 	%rs72, [%rd64];
	setp.eq.s16 	%p36, %rs72, 49;
	ld.global.u32 	%r140, [%rd60+8];
	add.s32 	%r141, %r140, %r15;
	cvt.s64.s32 	%rd65, %r141;
	add.s64 	%rd66, %rd1, %rd65;
	ld.global.u8 	%rs75, [%rd66];
	setp.eq.s16 	%p37, %rs75, 49;
	ld.global.u32 	%r142, [%rd60+12];
	add.s32 	%r143, %r142, %r15;
	cvt.s64.s32 	%rd67, %r143;
	add.s64 	%rd68, %rd1, %rd67;
	ld.global.u8 	%rs78, [%rd68];
	setp.eq.s16 	%p38, %rs78, 49;
	selp.b32 	%r144, %r203, 0, %p35;
	selp.b32 	%r145, %r144, 0, %p36;
	selp.b32 	%r146, %r145, 0, %p37;
	selp.b32 	%r203, %r146, 0, %p38;
	add.s32 	%r198, %r198, 4;
$L__BB1_16:
	setp.eq.s32 	%p39, %r9, 0;
	@%p39 bra 	$L__BB1_20;
	setp.eq.s32 	%p40, %r9, 1;
	add.s32 	%r147, %r198, %r12;
	mul.wide.s32 	%rd69, %r147, 4;
	add.s64 	%rd4, %rd2, %rd69;
	ld.global.u32 	%r148, [%rd4];
	add.s32 	%r149, %r148, %r15;
	cvt.s64.s32 	%rd70, %r149;
	add.s64 	%rd71, %rd1, %rd70;
	ld.global.u8 	%rs79, [%rd71];
	setp.eq.s16 	%p41, %rs79, 49;
	selp.b32 	%r203, %r203, 0, %p41;
	@%p40 bra 	$L__BB1_20;
	setp.eq.s32 	%p42, %r9, 2;
	ld.global.u32 	%r150, [%rd4+4];
	add.s32 	%r151, %r150, %r15;
	cvt.s64.s32 	%rd72, %r151;
	add.s64 	%rd73, %rd1, %rd72;
	ld.global.u8 	%rs80, [%rd73];
	setp.eq.s16 	%p43, %rs80, 49;
	selp.b32 	%r203, %r203, 0, %p43;
	@%p42 bra 	$L__BB1_20;
	ld.global.u32 	%r152, [%rd4+8];
	add.s32 	%r153, %r152, %r15;
	cvt.s64.s32 	%rd74, %r153;
	add.s64 	%rd75, %rd1, %rd74;
	ld.global.u8 	%rs81, [%rd75];
	setp.eq.s16 	%p44, %rs81, 49;
	selp.b32 	%r203, %r203, 0, %p44;
$L__BB1_20:
	add.s32 	%r206, %r203, %r206;
	add.s32 	%r189, %r189, %r4;
	setp.lt.s32 	%p45, %r189, %r47;
	@%p45 bra 	$L__BB1_7;
$L__BB1_21:
	setp.gt.u32 	%p46, %r2, 511;
	st.shared.u32 	[%r5], %r206;
	bar.sync 	0;
	@%p46 bra 	$L__BB1_23;
	ld.shared.u32 	%r154, [%r5+2048];
	ld.shared.u32 	%r155, [%r5];
	add.s32 	%r156, %r155, %r154;
	st.shared.u32 	[%r5], %r156;
$L__BB1_23:
	setp.gt.u32 	%p47, %r2, 255;
	bar.sync 	0;
	@%p47 bra 	$L__BB1_25;
	ld.shared.u32 	%r157, [%r5+1024];
	ld.shared.u32 	%r158, [%r5];
	add.s32 	%r159, %r158, %r157;
	st.shared.u32 	[%r5], %r159;
$L__BB1_25:
	setp.gt.u32 	%p48, %r2, 127;
	bar.sync 	0;
	@%p48 bra 	$L__BB1_27;
	ld.shared.u32 	%r160, [%r5+512];
	ld.shared.u32 	%r161, [%r5];
	add.s32 	%r162, %r161, %r160;
	st.shared.u32 	[%r5], %r162;
$L__BB1_27:
	setp.gt.u32 	%p49, %r2, 63;
	bar.sync 	0;
	@%p49 bra 	$L__BB1_29;
	ld.shared.u32 	%r163, [%r5+256];
	ld.shared.u32 	%r164, [%r5];
	add.s32 	%r165, %r164, %r163;
	st.shared.u32 	[%r5], %r165;
$L__BB1_29:
	setp.gt.u32 	%p50, %r2, 31;
	bar.sync 	0;
	@%p50 bra 	$L__BB1_31;
	ld.shared.u32 	%r166, [%r5+128];
	ld.shared.u32 	%r167, [%r5];
	add.s32 	%r168, %r167, %r166;
	st.shared.u32 	[%r5], %r168;
$L__BB1_31:
	setp.gt.u32 	%p51, %r2, 15;
	bar.sync 	0;
	@%p51 bra 	$L__BB1_33;
	ld.shared.u32 	%r169, [%r5+64];
	ld.shared.u32 	%r170, [%r5];
	add.s32 	%r171, %r170, %r169;
	st.shared.u32 	[%r5], %r171;
$L__BB1_33:
	setp.gt.u32 	%p52, %r2, 7;
	bar.sync 	0;
	@%p52 bra 	$L__BB1_35;
	ld.shared.u32 	%r172, [%r5+32];
	ld.shared.u32 	%r173, [%r5];
	add.s32 	%r174, %r173, %r172;
	st.shared.u32 	[%r5], %r174;
$L__BB1_35:
	setp.gt.u32 	%p53, %r2, 3;
	bar.sync 	0;
	@%p53 bra 	$L__BB1_37;
	ld.shared.u32 	%r175, [%r5+16];
	ld.shared.u32 	%r176, [%r5];
	add.s32 	%r177, %r176, %r175;
	st.shared.u32 	[%r5], %r177;
$L__BB1_37:
	setp.gt.u32 	%p54, %r2, 1;
	bar.sync 	0;
	@%p54 bra 	$L__BB1_39;
	ld.shared.u32 	%r178, [%r5+8];
	ld.shared.u32 	%r179, [%r5];
	add.s32 	%r180, %r179, %r178;
	st.shared.u32 	[%r5], %r180;
$L__BB1_39:
	setp.ne.s32 	%p55, %r2, 0;
	bar.sync 	0;
	@%p55 bra 	$L__BB1_41;
	ld.shared.u32 	%r181, [_ZZ8countingPiPciiiiE5cache+4];
	ld.shared.u32 	%r182, [%r5];
	add.s32 	%r183, %r182, %r181;
	st.shared.u32 	[%r5], %r183;
$L__BB1_41:
	setp.ne.s32 	%p56, %r2, 0;
	bar.sync 	0;
	@%p56 bra 	$L__BB1_43;
	ld.shared.u32 	%r184, [_ZZ8countingPiPciiiiE5cache];
	mad.lo.s32 	%r185, %r188, %r3, %r50;
	mul.wide.s32 	%rd76, %r185, 4;
	add.s64 	%rd77, %rd2, %rd76;
	st.global.u32 	[%rd77], %r184;
$L__BB1_43:
	bar.sync 	0;
	mov.u32 	%r186, %nctaid.x;
	add.s32 	%r188, %r188, %r186;
	setp.lt.s32 	%p57, %r188, %r49;
	@%p57 bra 	$L__BB1_2;
$L__BB1_44:
	ret;

}


// ===== COMPILED SASS (sm_100) =====

	.target	sm_100

	.elftype	@"ET_EXEC"


//--------------------- .note.nv.tkinfo           --------------------------
	.section	.note.nv.tkinfo,"",@"SHT_NOTE"
	.sectionflags	@"SHF_NOTE_NV_TKINFO"
	.tkinfo
        /*0018*/ 	.word	0x00000002
        /*0030*/ 	.string	""
        /*0030*/ 	.string	"ptxas"
        /*0030*/ 	.string	"Cuda compilation tools, release 13.0, V13.0.88"
        /*0030*/ 	.string	"Build cuda_13.0.r13.0/compiler.36424714_0"
        /*0030*/ 	.string	"-arch sm_100 -m 64 "



//--------------------- .note.nv.cuinfo           --------------------------
	.section	.note.nv.cuinfo,"",@"SHT_NOTE"
	.sectionflags	@"SHF_NOTE_NV_CUINFO"
        /*0018*/ 	.short	0x0002
        /*001a*/ 	.short	0x0064
        /*001c*/ 	.short	0x0082
	.zero		2


//--------------------- .nv.info                  --------------------------
	.section	.nv.info,"",@"SHT_CUDA_INFO"
	.align	4


	//----- nvinfo : EIATTR_REGCOUNT
	.align		4
        /*0000*/ 	.byte	0x04, 0x2f
        /*0002*/ 	.short	(.L_1 - .L_0)
	.align		4
.L_0:
        /*0004*/ 	.word	index@(_Z9validSetsPiiii)
        /*0008*/ 	.word	0x0000000d


	//----- nvinfo : EIATTR_FRAME_SIZE
	.align		4
.L_1:
        /*000c*/ 	.byte	0x04, 0x11
        /*000e*/ 	.short	(.L_3 - .L_2)
	.align		4
.L_2:
        /*0010*/ 	.word	index@(_Z9validSetsPiiii)
        /*0014*/ 	.word	0x00000000


	//----- nvinfo : EIATTR_REGCOUNT
	.align		4
.L_3:
        /*0018*/ 	.byte	0x04, 0x2f
        /*001a*/ 	.short	(.L_5 - .L_4)
	.align		4
.L_4:
        /*001c*/ 	.word	index@(_Z8countingPiPciiii)
        /*0020*/ 	.word	0x00000020


	//----- nvinfo : EIATTR_FRAME_SIZE
	.align		4
.L_5:
        /*0024*/ 	.byte	0x04, 0x11
        /*0026*/ 	.short	(.L_7 - .L_6)
	.align		4
.L_6:
        /*0028*/ 	.word	index@(_Z8countingPiPciiii)
        /*002c*/ 	.word	0x00000000


	//----- nvinfo : EIATTR_MIN_STACK_SIZE
	.align		4
.L_7:
        /*0030*/ 	.byte	0x04, 0x12
        /*0032*/ 	.short	(.L_9 - .L_8)
	.align		4
.L_8:
        /*0034*/ 	.word	index@(_Z8countingPiPciiii)
        /*0038*/ 	.word	0x00000000


	//----- nvinfo : EIATTR_MIN_STACK_SIZE
	.align		4
.L_9:
        /*003c*/ 	.byte	0x04, 0x12
        /*003e*/ 	.short	(.L_11 - .L_10)
	.align		4
.L_10:
        /*0040*/ 	.word	index@(_Z9validSetsPiiii)
        /*0044*/ 	.word	0x00000000
.L_11:


//--------------------- .nv.compat                --------------------------
	.section	.nv.compat,"",@"SHT_CUDA_COMPAT_INFO"
	.align	4
        /*0000*/ 	.byte	0x02, 0x09, 0x00, 0x00, 0x02, 0x02, 0x01, 0x00, 0x02, 0x05, 0x05, 0x00, 0x03, 0x07, 0x01, 0x01
        /*0010*/ 	.byte	0x02, 0x03, 0x00, 0x00, 0x02, 0x06, 0x01, 0x00, 0x04, 0x0b, 0x08, 0x00, 0x09, 0x00, 0x00, 0x00
        /*0020*/ 	.byte	0x00, 0x00, 0x00, 0x00


//--------------------- .nv.info._Z8countingPiPciiii --------------------------
	.section	.nv.info._Z8countingPiPciiii,"",@"SHT_CUDA_INFO"
	.sectionflags	@""
	.align	4


	//----- nvinfo : EIATTR_CUDA_API_VERSION
	.align		4
        /*0000*/ 	.byte	0x04, 0x37
        /*0002*/ 	.short	(.L_13 - .L_12)
.L_12:
        /*0004*/ 	.word	0x00000082


	//----- nvinfo : EIATTR_KPARAM_INFO
	.align		4
.L_13:
        /*0008*/ 	.byte	0x04, 0x17
        /*000a*/ 	.short	(.L_15 - .L_14)
.L_14:
        /*000c*/ 	.word	0x00000000
        /*0010*/ 	.short	0x0005
        /*0012*/ 	.short	0x001c
        /*0014*/ 	.byte	0x00, 0xf0, 0x11, 0x00


	//----- nvinfo : EIATTR_KPARAM_INFO
	.align		4
.L_15:
        /*0018*/ 	.byte	0x04, 0x17
        /*001a*/ 	.short	(.L_17 - .L_16)
.L_16:
        /*001c*/ 	.word	0x00000000
        /*0020*/ 	.short	0x0004
        /*0022*/ 	.short	0x0018
        /*0024*/ 	.byte	0x00, 0xf0, 0x11, 0x00


	//----- nvinfo : EIATTR_KPARAM_INFO
	.align		4
.L_17:
        /*0028*/ 	.byte	0x04, 0x17
        /*002a*/ 	.short	(.L_19 - .L_18)
.L_18:
        /*002c*/ 	.word	0x00000000
        /*0030*/ 	.short	0x0003
        /*0032*/ 	.short	0x0014
        /*0034*/ 	.byte	0x00, 0xf0, 0x11, 0x00


	//----- nvinfo : EIATTR_KPARAM_INFO
	.align		4
.L_19:
        /*0038*/ 	.byte	0x04, 0x17
        /*003a*/ 	.short	(.L_21 - .L_20)
.L_20:
        /*003c*/ 	.word	0x00000000
        /*0040*/ 	.short	0x0002
        /*0042*/ 	.short	0x0010
        /*0044*/ 	.byte	0x00, 0xf0, 0x11, 0x00


	//----- nvinfo : EIATTR_KPARAM_INFO
	.align		4
.L_21:
        /*0048*/ 	.byte	0x04, 0x17
        /*004a*/ 	.short	(.L_23 - .L_22)
.L_22:
        /*004c*/ 	.word	0x00000000
        /*0050*/ 	.short	0x0001
        /*0052*/ 	.short	0x0008
        /*0054*/ 	.byte	0x00, 0xf5, 0x21, 0x00


	//----- nvinfo : EIATTR_KPARAM_INFO
	.align		4
.L_23:
        /*0058*/ 	.byte	0x04, 0x17
        /*005a*/ 	.short	(.L_25 - .L_24)
.L_24:
        /*005c*/ 	.word	0x00000000
        /*0060*/ 	.short	0x0000
        /*0062*/ 	.short	0x0000
        /*0064*/ 	.byte	0x00, 0xf5, 0x21, 0x00


	//----- nvinfo : EIATTR_SPARSE_MMA_MASK
	.align		4
.L_25:
        /*0068*/ 	.byte	0x03, 0x50
        /*006a*/ 	.short	0x0000


	//----- nvinfo : EIATTR_MAXREG_COUNT
	.align		4
        /*006c*/ 	.byte	0x03, 0x1b
        /*006e*/ 	.short	0x00ff


	//----- nvinfo : EIATTR_NUM_BARRIERS
	.align		4
        /*0070*/ 	.byte	0x02, 0x4c
        /*0072*/ 	.byte	0x01
	.zero		1


	//----- nvinfo : EIATTR_MERCURY_ISA_VERSION
	.align		4
        /*0074*/ 	.byte	0x03, 0x5f
        /*0076*/ 	.short	0x0101


	//----- nvinfo : EIATTR_VRC_CTA_INIT_COUNT
	.align		4
        /*0078*/ 	.byte	0x02, 0x4a
	.zero		1
	.zero		1


	//----- nvinfo : EIATTR_EXIT_INSTR_OFFSETS
	.align		4
        /*007c*/ 	.byte	0x04, 0x1c
        /*007e*/ 	.short	(.L_27 - .L_26)


	//   ....[0]....
.L_26:
        /*0080*/ 	.word	0x00000040


	//   ....[1]....
        /*0084*/ 	.word	0x00001980


	//----- nvinfo : EIATTR_CRS_STACK_SIZE
	.align		4
.L_27:
        /*0088*/ 	.byte	0x04, 0x1e
        /*008a*/ 	.short	(.L_29 - .L_28)
.L_28:
        /*008c*/ 	.word	0x00000000


	//----- nvinfo : EIATTR_CBANK_PARAM_SIZE
	.align		4
.L_29:
        /*0090*/ 	.byte	0x03, 0x19
        /*0092*/ 	.short	0x0020


	//----- nvinfo : EIATTR_PARAM_CBANK
	.align		4
        /*0094*/ 	.byte	0x04, 0x0a
        /*0096*/ 	.short	(.L_31 - .L_30)
	.align		4
.L_30:
        /*0098*/ 	.word	index@(.nv.constant0._Z8countingPiPciiii)
        /*009c*/ 	.short	0x0380
        /*009e*/ 	.short	0x0020


	//----- nvinfo : EIATTR_SW_WAR
	.align		4
.L_31:
        /*00a0*/ 	.byte	0x04, 0x36
        /*00a2*/ 	.short	(.L_33 - .L_32)
.L_32:
        /*00a4*/ 	.word	0x00000008
.L_33:


//--------------------- .nv.info._Z9validSetsPiiii --------------------------
	.section	.nv.info._Z9validSetsPiiii,"",@"SHT_CUDA_INFO"
	.sectionflags	@""
	.align	4


	//----- nvinfo : EIATTR_CUDA_API_VERSION
	.align		4
        /*0000*/ 	.byte	0x04, 0x37
        /*0002*/ 	.short	(.L_35 - .L_34)
.L_34:
        /*0004*/ 	.word	0x00000082


	//----- nvinfo : EIATTR_KPARAM_INFO
	.align		4
.L_35:
        /*0008*/ 	.byte	0x04, 0x17
        /*000a*/ 	.short	(.L_37 - .L_36)
.L_36:
        /*000c*/ 	.word	0x00000000
        /*0010*/ 	.short	0x0003
        /*0012*/ 	.short	0x0010
        /*0014*/ 	.byte	0x00, 0xf0, 0x11, 0x00


	//----- nvinfo : EIATTR_KPARAM_INFO
	.align		4
.L_37:
        /*0018*/ 	.byte	0x04, 0x17
        /*001a*/ 	.short	(.L_39 - .L_38)
.L_38:
        /*001c*/ 	.word	0x00000000
        /*0020*/ 	.short	0x0002
        /*0022*/ 	.short	0x000c
        /*0024*/ 	.byte	0x00, 0xf0, 0x11, 0x00


	//----- nvinfo : EIATTR_KPARAM_INFO
	.align		4
.L_39:
        /*0028*/ 	.byte	0x04, 0x17
        /*002a*/ 	.short	(.L_41 - .L_40)
.L_40:
        /*002c*/ 	.word	0x00000000
        /*0030*/ 	.short	0x0001
        /*0032*/ 	.short	0x0008
        /*0034*/ 	.byte	0x00, 0xf0, 0x11, 0x00


	//----- nvinfo : EIATTR_KPARAM_INFO
	.align		4
.L_41:
        /*0038*/ 	.byte	0x04, 0x17
        /*003a*/ 	.short	(.L_43 - .L_42)
.L_42:
        /*003c*/ 	.word	0x00000000
        /*0040*/ 	.short	0x0000
        /*0042*/ 	.short	0x0000
        /*0044*/ 	.byte	0x00, 0xf5, 0x21, 0x00


	//----- nvinfo : EIATTR_SPARSE_MMA_MASK
	.align		4
.L_43:
        /*0048*/ 	.byte	0x03, 0x50
        /*004a*/ 	.short	0x0000


	//----- nvinfo : EIATTR_MAXREG_COUNT
	.align		4
        /*004c*/ 	.byte	0x03, 0x1b
        /*004e*/ 	.short	0x00ff


	//----- nvinfo : EIATTR_MERCURY_ISA_VERSION
	.align		4
        /*0050*/ 	.byte	0x03, 0x5f
        /*0052*/ 	.short	0x0101


	//----- nvinfo : EIATTR_VRC_CTA_INIT_COUNT
	.align		4
        /*0054*/ 	.byte	0x02, 0x4a
	.zero		1
	.zero		1


	//----- nvinfo : EIATTR_EXIT_INSTR_OFFSETS
	.align		4
        /*0058*/ 	.byte	0x04, 0x1c
        /*005a*/ 	.short	(.L_45 - .L_44)


	//   ....[0]....
.L_44:
        /*005c*/ 	.word	0x00000080


	//   ....[1]....
        /*0060*/ 	.word	0x00000210


	//   ....[2]....
        /*0064*/ 	.word	0x00000280


	//   ....[3]....
        /*0068*/ 	.word	0x000002a0


	//----- nvinfo : EIATTR_CBANK_PARAM_SIZE
	.align		4
.L_45:
        /*006c*/ 	.byte	0x03, 0x19
        /*006e*/ 	.short	0x0014


	//----- nvinfo : EIATTR_PARAM_CBANK
	.align		4
        /*0070*/ 	.byte	0x04, 0x0a
        /*0072*/ 	.short	(.L_47 - .L_46)
	.align		4
.L_46:
        /*0074*/ 	.word	index@(.nv.constant0._Z9validSetsPiiii)
        /*0078*/ 	.short	0x0380
        /*007a*/ 	.short	0x0014


	//----- nvinfo : EIATTR_SW_WAR
	.align		4
.L_47:
        /*007c*/ 	.byte	0x04, 0x36
        /*007e*/ 	.short	(.L_49 - .L_48)
.L_48:
        /*0080*/ 	.word	0x00000008
.L_49:


//--------------------- .nv.callgraph             --------------------------
	.section	.nv.callgraph,"",@"SHT_CUDA_CALLGRAPH"
	.align	4
	.sectionentsize	8
	.align		4
        /*0000*/ 	.word	0x00000000
	.align		4
        /*0004*/ 	.word	0xffffffff
	.align		4
        /*0008*/ 	.word	0x00000000
	.align		4
        /*000c*/ 	.word	0xfffffffe
	.align		4
        /*0010*/ 	.word	0x00000000
	.align		4
        /*0014*/ 	.word	0xfffffffd
	.align		4
        /*0018*/ 	.word	0x00000000
	.align		4
        /*001c*/ 	.word	0xfffffffc


//--------------------- .text._Z8countingPiPciiii --------------------------
	.section	.text._Z8countingPiPciiii,"ax",@progbits
	.align	128
        .global         _Z8countingPiPciiii
        .type           _Z8countingPiPciiii,@function
        .size           _Z8countingPiPciiii,(.L_x_15 - _Z8countingPiPciiii)
        .other          _Z8countingPiPciiii,@"STO_CUDA_ENTRY STV_DEFAULT"
_Z8countingPiPciiii:
.text._Z8countingPiPciiii:
[----:B------:R-:W-:Y:S08]  /*0000*/  LDC R1, c[0x0][0x37c] ;  /* 0x0000df00ff017b82 */ /* 0x000ff00000000800 */
[----:B------:R-:W0:Y:S08]  /*0010*/  S2UR UR4, SR_CTAID.X ;  /* 0x00000000000479c3 */ /* 0x000e300000002500 */
[----:B------:R-:W0:Y:S02]  /*0020*/  LDC R0, c[0x0][0x398] ;  /* 0x0000e600ff007b82 */ /* 0x000e240000000800 */
[----:B0-----:R-:W-:-:S13]  /*0030*/  ISETP.LE.AND P0, PT, R0, UR4, PT ;  /* 0x0000000400007c0c */ /* 0x001fda000bf03270 */
[----:B------:R-:W-:Y:S05]  /*0040*/  @P0 EXIT ;  /* 0x000000000000094d */ /* 0x000fea0003800000 */
[----:B------:R-:W0:Y:S01]  /*0050*/  LDCU.64 UR6, c[0x0][0x380] ;  /* 0x00007000ff0677ac */ /* 0x000e220008000a00 */
[----:B------:R-:W1:Y:S01]  /*0060*/  LDCU UR9, c[0x0][0x360] ;  /* 0x00006c00ff0977ac */ /* 0x000e620008000800 */
[----:B------:R-:W2:Y:S01]  /*0070*/  LDCU.64 UR10, c[0x0][0x358] ;  /* 0x00006b00ff0a77ac */ /* 0x000ea20008000a00 */
[----:B0-----:R-:W-:-:S04]  /*0080*/  UIADD3 UR6, UP0, UPT, UR6, 0x20, URZ ;  /* 0x0000002006067890 */ /* 0x001fc8000ff1e0ff */
[----:B-12---:R-:W-:-:S12]  /*0090*/  UIADD3.X UR7, UPT, UPT, URZ, UR7, URZ, UP0, !UPT ;  /* 0x00000007ff077290 */ /* 0x006fd800087fe4ff */
.L_x_12:
[----:B0-----:R-:W0:Y:S01]  /*00a0*/  S2R R4, SR_TID.X ;  /* 0x0000000000047919 */ /* 0x001e220000002100 */
[----:B------:R-:W0:Y:S01]  /*00b0*/  LDCU UR8, c[0x0][0x390] ;  /* 0x00007200ff0877ac */ /* 0x000e220008000800 */
[----:B------:R-:W-:Y:S01]  /*00c0*/  BSSY.RECONVERGENT B0, `(.L_x_0) ;  /* 0x0000131000007945 */ /* 0x000fe20003800200 */
[----:B------:R-:W-:Y:S01]  /*00d0*/  IMAD.MOV.U32 R0, RZ, RZ, RZ ;  /* 0x000000ffff007224 */ /* 0x000fe200078e00ff */
[----:B-1----:R-:W1:Y:S01]  /*00e0*/  LDCU UR12, c[0x0][0x394] ;  /* 0x00007280ff0c77ac */ /* 0x002e620008000800 */
[----:B------:R-:W2:Y:S01]  /*00f0*/  LDCU.64 UR14, c[0x0][0x388] ;  /* 0x00007100ff0e77ac */ /* 0x000ea20008000a00 */
[----:B0-----:R-:W-:-:S13]  /*0100*/  ISETP.GE.AND P0, PT, R4, UR8, PT ;  /* 0x0000000804007c0c */ /* 0x001fda000bf06270 */
[----:B-12---:R-:W-:Y:S05]  /*0110*/  @P0 BRA `(.L_x_1) ;  /* 0x0000001000ac0947 */ /* 0x006fea0003800000 */
[----:B------:R-:W0:Y:S01]  /*0120*/  LDCU UR5, c[0x0][0x39c] ;  /* 0x00007380ff0577ac */ /* 0x000e220008000800 */
[----:B------:R-:W1:Y:S01]  /*0130*/  LDC R2, c[0x0][0x39c] ;  /* 0x0000e700ff027b82 */ /* 0x000e620000000800 */
[----:B------:R-:W-:Y:S01]  /*0140*/  IMAD.MOV.U32 R0, RZ, RZ, RZ ;  /* 0x000000ffff007224 */ /* 0x000fe200078e00ff */
[----:B0-----:R-:W-:Y:S01]  /*0150*/  UISETP.GT.AND UP0, UPT, UR5, URZ, UPT ;  /* 0x000000ff0500728c */ /* 0x001fe2000bf04270 */
[----:B-1----:R-:W-:-:S08]  /*0160*/  VIADD R3, R2, 0x1 ;  /* 0x0000000102037836 */ /* 0x002fd00000000000 */
[----:B------:R-:W-:Y:S05]  /*0170*/  BRA.U UP0, `(.L_x_2) ;  /* 0x0000000100207547 */ /* 0x000fea000b800000 */
[----:B------:R-:W-:Y:S01]  /*0180*/  BSSY.RECONVERGENT B1, `(.L_x_3) ;  /* 0x0000006000017945 */ /* 0x000fe20003800200 */
[----:B------:R-:W-:-:S07]  /*0190*/  IMAD.MOV.U32 R2, RZ, RZ, R4 ;  /* 0x000000ffff027224 */ /* 0x000fce00078e0004 */
.L_x_4:
[----:B------:R-:W-:Y:S02]  /*01a0*/  VIADD R2, R2, UR9 ;  /* 0x0000000902027c36 */ /* 0x000fe40008000000 */
[----:B------:R-:W-:-:S03]  /*01b0*/  VIADD R0, R0, 0x1 ;  /* 0x0000000100007836 */ /* 0x000fc60000000000 */
[----:B------:R-:W-:-:S13]  /*01c0*/  ISETP.GE.AND P0, PT, R2, UR8, PT ;  /* 0x0000000802007c0c */ /* 0x000fda000bf06270 */
[----:B------:R-:W-:Y:S05]  /*01d0*/  @!P0 BRA `(.L_x_4) ;  /* 0xfffffffc00f08947 */ /* 0x000fea000383ffff */
[----:B------:R-:W-:Y:S05]  /*01e0*/  BSYNC.RECONVERGENT B1 ;  /* 0x0000000000017941 */ /* 0x000fea0003800200 */
.L_x_3:
[----:B------:R-:W-:Y:S05]  /*01f0*/  BRA `(.L_x_1) ;  /* 0x0000001000747947 */ /* 0x000fea0003800000 */
.L_x_2:
[----:B------:R-:W0:Y:S01]  /*0200*/  LDCU UR5, c[0x0][0x39c] ;  /* 0x00007380ff0577ac */ /* 0x000e220008000800 */
[----:B------:R-:W-:Y:S02]  /*0210*/  IMAD.MOV.U32 R5, RZ, RZ, R4 ;  /* 0x000000ffff057224 */ /* 0x000fe400078e0004 */
[----:B------:R-:W-:Y:S01]  /*0220*/  VIADD R4, R4, UR9 ;  /* 0x0000000904047c36 */ /* 0x000fe20008000000 */
[----:B------:R-:W1:Y:S01]  /*0230*/  LDCU UR13, c[0x0][0x390] ;  /* 0x00007200ff0d77ac */ /* 0x000e620008000800 */
[----:B------:R-:W-:Y:S02]  /*0240*/  IMAD.MOV.U32 R27, RZ, RZ, 0x1 ;  /* 0x00000001ff1b7424 */ /* 0x000fe400078e00ff */
[----:B------:R-:W-:Y:S01]  /*0250*/  IMAD.MOV.U32 R19, RZ, RZ, RZ ;  /* 0x000000ffff137224 */ /* 0x000fe200078e00ff */
[----:B0-----:R-:W-:Y:S01]  /*0260*/  UISETP.GE.U32.AND UP0, UPT, UR5, 0x10, UPT ;  /* 0x000000100500788c */ /* 0x001fe2000bf06070 */
[----:B-1----:R-:W-:-:S08]  /*0270*/  ISETP.GE.AND P0, PT, R4, UR13, PT ;  /* 0x0000000d04007c0c */ /* 0x002fd0000bf06270 */
[----:B------:R-:W-:Y:S05]  /*0280*/  BRA.U !UP0, `(.L_x_5) ;  /* 0x0000000908047547 */ /* 0x000fea000b800000 */
[----:B------:R-:W-:Y:S01]  /*0290*/  LOP3.LUT R8, R2, 0x7ffffff0, RZ, 0xc0, !PT ;  /* 0x7ffffff002087812 */ /* 0x000fe200078ec0ff */
[----:B------:R-:W-:Y:S02]  /*02a0*/  IMAD R6, R3, UR4, RZ ;  /* 0x0000000403067c24 */ /* 0x000fe4000f8e02ff */
[----:B------:R-:W-:Y:S02]  /*02b0*/  IMAD.MOV.U32 R27, RZ, RZ, 0x1 ;  /* 0x00000001ff1b7424 */ /* 0x000fe400078e00ff */
[----:B------:R-:W-:-:S07]  /*02c0*/  IMAD.MOV R8, RZ, RZ, -R8 ;  /* 0x000000ffff087224 */ /* 0x000fce00078e0a08 */
.L_x_6:
[----:B------:R-:W-:Y:S02]  /*02d0*/  IMAD.U32 R14, RZ, RZ, UR6 ;  /* 0x00000006ff0e7e24 */ /* 0x000fe4000f8e00ff */
[----:B------:R-:W-:Y:S02]  /*02e0*/  IMAD.U32 R15, RZ, RZ, UR7 ;  /* 0x00000007ff0f7e24 */ /* 0x000fe4000f8e00ff */
[----:B------:R-:W-:-:S05]  /*02f0*/  IMAD.WIDE R14, R6, 0x4, R14 ;  /* 0x00000004060e7825 */ /* 0x000fca00078e020e */
[----:B------:R-:W2:Y:S04]  /*0300*/  LDG.E R24, desc[UR10][R14.64+-0x20] ;  /* 0xffffe00a0e187981 */ /* 0x000ea8000c1e1900 */
[----:B------:R-:W3:Y:S01]  /*0310*/  LDG.E R7, desc[UR10][R14.64+-0x1c] ;  /* 0xffffe40a0e077981 */ /* 0x000ee2000c1e1900 */
[----:B------:R-:W-:Y:S02]  /*0320*/  IMAD.U32 R10, RZ, RZ, UR6 ;  /* 0x00000006ff0a7e24 */ /* 0x000fe4000f8e00ff */
[----:B------:R-:W-:Y:S01]  /*0330*/  IMAD.U32 R11, RZ, RZ, UR7 ;  /* 0x00000007ff0b7e24 */ /* 0x000fe2000f8e00ff */
[----:B------:R-:W4:Y:S01]  /*0340*/  LDG.E R26, desc[UR10][R14.64+-0x18] ;  /* 0xffffe80a0e1a7981 */ /* 0x000f22000c1e1900 */
[----:B------:R-:W-:-:S05]  /*0350*/  IMAD.WIDE R10, R6, 0x4, R10 ;  /* 0x00000004060a7825 */ /* 0x000fca00078e020a */
[----:B------:R-:W5:Y:S04]  /*0360*/  LDG.E R17, desc[UR10][R10.64+-0x14] ;  /* 0xffffec0a0a117981 */ /* 0x000f68000c1e1900 */
        /* <DEDUP_REMOVED lines=11> */
[----:B------:R0:W5:Y:S01]  /*0420*/  LDG.E R14, desc[UR10][R10.64+0x1c] ;  /* 0x00001c0a0a0e7981 */ /* 0x000162000c1e1900 */
[----:B--2---:R-:W-:-:S05]  /*0430*/  IMAD R23, R5, UR12, R24 ;  /* 0x0000000c05177c24 */ /* 0x004fca000f8e0218 */
[----:B------:R-:W-:-:S04]  /*0440*/  IADD3 R24, P1, PT, R23, UR14, RZ ;  /* 0x0000000e17187c10 */ /* 0x000fc8000ff3e0ff */
[----:B------:R-:W-:Y:S01]  /*0450*/  LEA.HI.X.SX32 R25, R23, UR15, 0x1, P1 ;  /* 0x0000000f17197c11 */ /* 0x000fe200088f0eff */
[----:B---3--:R-:W-:-:S04]  /*0460*/  IMAD R23, R5, UR12, R7 ;  /* 0x0000000c05177c24 */ /* 0x008fc8000f8e0207 */
[----:B------:R1:W2:Y:S01]  /*0470*/  LDG.E.U8 R7, desc[UR10][R24.64] ;  /* 0x0000000a18077981 */ /* 0x0002a2000c1e1100 */
[----:B0-----:R-:W-:-:S04]  /*0480*/  IADD3 R10, P1, PT, R23, UR14, RZ ;  /* 0x0000000e170a7c10 */ /* 0x001fc8000ff3e0ff */
[----:B------:R-:W-:Y:S01]  /*0490*/  LEA.HI.X.SX32 R11, R23, UR15, 0x1, P1 ;  /* 0x0000000f170b7c11 */ /* 0x000fe200088f0eff */
[C---:B----4-:R-:W-:Y:S02]  /*04a0*/  IMAD R23, R5.reuse, UR12, R26 ;  /* 0x0000000c05177c24 */ /* 0x050fe4000f8e021a */
[----:B-----5:R-:W-:Y:S02]  /*04b0*/  IMAD R17, R5, UR12, R17 ;  /* 0x0000000c05117c24 */ /* 0x020fe4000f8e0211 */
[----:B------:R0:W3:Y:S01]  /*04c0*/  LDG.E.U8 R26, desc[UR10][R10.64] ;  /* 0x0000000a0a1a7981 */ /* 0x0000e2000c1e1100 */
[----:B-1----:R-:W-:-:S04]  /*04d0*/  IADD3 R24, P1, PT, R23, UR14, RZ ;  /* 0x0000000e17187c10 */ /* 0x002fc8000ff3e0ff */
[----:B------:R-:W-:Y:S02]  /*04e0*/  LEA.HI.X.SX32 R25, R23, UR15, 0x1, P1 ;  /* 0x0000000f17197c11 */ /* 0x000fe400088f0eff */
[----:B0-----:R-:W-:Y:S01]  /*04f0*/  IADD3 R10, P1, PT, R17, UR14, RZ ;  /* 0x0000000e110a7c10 */ /* 0x001fe2000ff3e0ff */
[----:B------:R-:W-:-:S03]  /*0500*/  IMAD R13, R5, UR12, R13 ;  /* 0x0000000c050d7c24 */ /* 0x000fc6000f8e020d */
[----:B------:R-:W4:Y:S01]  /*0510*/  LDG.E.U8 R25, desc[UR10][R24.64] ;  /* 0x0000000a18197981 */ /* 0x000f22000c1e1100 */
[----:B------:R-:W-:Y:S01]  /*0520*/  LEA.HI.X.SX32 R11, R17, UR15, 0x1, P1 ;  /* 0x0000000f110b7c11 */ /* 0x000fe200088f0eff */
[----:B------:R-:W-:-:S05]  /*0530*/  IMAD R17, R5, UR12, R22 ;  /* 0x0000000c05117c24 */ /* 0x000fca000f8e0216 */
[C---:B------:R-:W-:Y:S01]  /*0540*/  IADD3 R22, P1, PT, R17.reuse, UR14, RZ ;  /* 0x0000000e11167c10 */ /* 0x040fe2000ff3e0ff */
[----:B------:R0:W5:Y:S03]  /*0550*/  LDG.E.U8 R24, desc[UR10][R10.64] ;  /* 0x0000000a0a187981 */ /* 0x000166000c1e1100 */
[----:B------:R-:W-:Y:S01]  /*0560*/  LEA.HI.X.SX32 R23, R17, UR15, 0x1, P1 ;  /* 0x0000000f11177c11 */ /* 0x000fe200088f0eff */
[C---:B------:R-:W-:Y:S02]  /*0570*/  IMAD R17, R5.reuse, UR12, R16 ;  /* 0x0000000c05117c24 */ /* 0x040fe4000f8e0210 */
[----:B------:R-:W-:-:S03]  /*0580*/  IMAD R21, R5, UR12, R21 ;  /* 0x0000000c05157c24 */ /* 0x000fc6000f8e0215 */
[----:B------:R-:W5:Y:S01]  /*0590*/  LDG.E.U8 R23, desc[UR10][R22.64] ;  /* 0x0000000a16177981 */ /* 0x000f62000c1e1100 */
[----:B0-----:R-:W-:-:S04]  /*05a0*/  IADD3 R10, P1, PT, R13, UR14, RZ ;  /* 0x0000000e0d0a7c10 */ /* 0x001fc8000ff3e0ff */
[----:B------:R-:W-:Y:S01]  /*05b0*/  LEA.HI.X.SX32 R11, R13, UR15, 0x1, P1 ;  /* 0x0000000f0d0b7c11 */ /* 0x000fe200088f0eff */
[C---:B------:R-:W-:Y:S02]  /*05c0*/  IMAD R13, R5.reuse, UR12, R12 ;  /* 0x0000000c050d7c24 */ /* 0x040fe4000f8e020c */
[----:B------:R-:W-:Y:S02]  /*05d0*/  IMAD R19, R5, UR12, R19 ;  /* 0x0000000c05137c24 */ /* 0x000fe4000f8e0213 */
[----:B------:R0:W5:Y:S01]  /*05e0*/  LDG.E.U8 R22, desc[UR10][R10.64] ;  /* 0x0000000a0a167981 */ /* 0x000162000c1e1100 */
[----:B------:R-:W-:-:S04]  /*05f0*/  IADD3 R12, P1, PT, R13, UR14, RZ ;  /* 0x0000000e0d0c7c10 */ /* 0x000fc8000ff3e0ff */
[----:B------:R-:W-:Y:S02]  /*0600*/  LEA.HI.X.SX32 R13, R13, UR15, 0x1, P1 ;  /* 0x0000000f0d0d7c11 */ /* 0x000fe400088f0eff */
[----:B------:R-:W-:-:S04]  /*0610*/  IADD3 R16, P1, PT, R17, UR14, RZ ;  /* 0x0000000e11107c10 */ /* 0x000fc8000ff3e0ff */
[----:B------:R-:W-:Y:S01]  /*0620*/  LEA.HI.X.SX32 R17, R17, UR15, 0x1, P1 ;  /* 0x0000000f11117c11 */ /* 0x000fe200088f0eff */
[----:B------:R-:W5:Y:S01]  /*0630*/  LDG.E.U8 R13, desc[UR10][R12.64] ;  /* 0x0000000a0c0d7981 */ /* 0x000f62000c1e1100 */
[----:B0-----:R-:W-:-:S04]  /*0640*/  IADD3 R10, P1, PT, R21, UR14, RZ ;  /* 0x0000000e150a7c10 */ /* 0x001fc8000ff3e0ff */
[----:B------:R-:W-:Y:S01]  /*0650*/  LEA.HI.X.SX32 R11, R21, UR15, 0x1, P1 ;  /* 0x0000000f150b7c11 */ /* 0x000fe200088f0eff */
[----:B------:R0:W5:Y:S05]  /*0660*/  LDG.E.U8 R12, desc[UR10][R16.64] ;  /* 0x0000000a100c7981 */ /* 0x00016a000c1e1100 */
[----:B------:R-:W5:Y:S01]  /*0670*/  LDG.E.U8 R11, desc[UR10][R10.64] ;  /* 0x0000000a0a0b7981 */ /* 0x000f62000c1e1100 */
[----:B0-----:R-:W-:-:S04]  /*0680*/  IADD3 R16, P1, PT, R19, UR14, RZ ;  /* 0x0000000e13107c10 */ /* 0x001fc8000ff3e0ff */
[----:B------:R-:W-:Y:S01]  /*0690*/  LEA.HI.X.SX32 R17, R19, UR15, 0x1, P1 ;  /* 0x0000000f13117c11 */ /* 0x000fe200088f0eff */
[----:B------:R-:W-:-:S04]  /*06a0*/  IMAD R19, R5, UR12, R28 ;  /* 0x0000000c05137c24 */ /* 0x000fc8000f8e021c */
[----:B------:R0:W5:Y:S01]  /*06b0*/  LDG.E.U8 R10, desc[UR10][R16.64] ;  /* 0x0000000a100a7981 */ /* 0x000162000c1e1100 */
[----:B------:R-:W-:-:S04]  /*06c0*/  IADD3 R28, P1, PT, R19, UR14, RZ ;  /* 0x0000000e131c7c10 */ /* 0x000fc8000ff3e0ff */
[----:B------:R-:W-:Y:S01]  /*06d0*/  LEA.HI.X.SX32 R29, R19, UR15, 0x1, P1 ;  /* 0x0000000f131d7c11 */ /* 0x000fe200088f0eff */
[C---:B------:R-:W-:Y:S02]  /*06e0*/  IMAD R19, R5.reuse, UR12, R9 ;  /* 0x0000000c05137c24 */ /* 0x040fe4000f8e0209 */
[----:B------:R-:W-:Y:S02]  /*06f0*/  IMAD R21, R5, UR12, R20 ;  /* 0x0000000c05157c24 */ /* 0x000fe4000f8e0214 */
[----:B------:R1:W5:Y:S01]  /*0700*/  LDG.E.U8 R9, desc[UR10][R28.64] ;  /* 0x0000000a1c097981 */ /* 0x000362000c1e1100 */
[----:B0-----:R-:W-:-:S04]  /*0710*/  IADD3 R16, P1, PT, R19, UR14, RZ ;  /* 0x0000000e13107c10 */ /* 0x001fc8000ff3e0ff */
[----:B------:R-:W-:Y:S01]  /*0720*/  LEA.HI.X.SX32 R17, R19, UR15, 0x1, P1 ;  /* 0x0000000f13117c11 */ /* 0x000fe200088f0eff */
[C---:B------:R-:W-:Y:S02]  /*0730*/  IMAD R19, R5.reuse, UR12, R18 ;  /* 0x0000000c05137c24 */ /* 0x040fe4000f8e0212 */
[----:B------:R-:W-:Y:S02]  /*0740*/  IMAD R15, R5, UR12, R15 ;  /* 0x0000000c050f7c24 */ /* 0x000fe4000f8e020f */
[----:B------:R0:W5:Y:S01]  /*0750*/  LDG.E.U8 R28, desc[UR10][R16.64] ;  /* 0x0000000a101c7981 */ /* 0x000162000c1e1100 */
[----:B------:R-:W-:-:S04]  /*0760*/  IADD3 R18, P1, PT, R19, UR14, RZ ;  /* 0x0000000e13127c10 */ /* 0x000fc8000ff3e0ff */
[----:B------:R-:W-:Y:S02]  /*0770*/  LEA.HI.X.SX32 R19, R19, UR15, 0x1, P1 ;  /* 0x0000000f13137c11 */ /* 0x000fe400088f0eff */
[----:B------:R-:W-:Y:S01]  /*0780*/  IADD3 R20, P1, PT, R21, UR14, RZ ;  /* 0x0000000e15147c10 */ /* 0x000fe2000ff3e0ff */
[----:B-1----:R-:W-:Y:S02]  /*0790*/  IMAD R29, R5, UR12, R14 ;  /* 0x0000000c051d7c24 */ /* 0x002fe4000f8e020e */
[----:B------:R-:W5:Y:S01]  /*07a0*/  LDG.E.U8 R18, desc[UR10][R18.64] ;  /* 0x0000000a12127981 */ /* 0x000f62000c1e1100 */
[----:B------:R-:W-:Y:S02]  /*07b0*/  LEA.HI.X.SX32 R21, R21, UR15, 0x1, P1 ;  /* 0x0000000f15157c11 */ /* 0x000fe400088f0eff */
[----:B------:R-:W-:Y:S02]  /*07c0*/  IADD3 R14, P1, PT, R15, UR14, RZ ;  /* 0x0000000e0f0e7c10 */ /* 0x000fe4000ff3e0ff */
[----:B0-----:R-:W-:Y:S01]  /*07d0*/  IADD3 R16, P2, PT, R29, UR14, RZ ;  /* 0x0000000e1d107c10 */ /* 0x001fe2000ff5e0ff */
[----:B------:R-:W5:Y:S01]  /*07e0*/  LDG.E.U8 R20, desc[UR10][R20.64] ;  /* 0x0000000a14147981 */ /* 0x000f62000c1e1100 */
[----:B------:R-:W-:-:S02]  /*07f0*/  LEA.HI.X.SX32 R15, R15, UR15, 0x1, P1 ;  /* 0x0000000f0f0f7c11 */ /* 0x000fc400088f0eff */
[----:B------:R-:W-:-:S03]  /*0800*/  LEA.HI.X.SX32 R17, R29, UR15, 0x1, P2 ;  /* 0x0000000f1d117c11 */ /* 0x000fc600090f0eff */
[----:B------:R-:W5:Y:S04]  /*0810*/  LDG.E.U8 R14, desc[UR10][R14.64] ;  /* 0x0000000a0e0e7981 */ /* 0x000f68000c1e1100 */
[----:B------:R-:W5:Y:S01]  /*0820*/  LDG.E.U8 R16, desc[UR10][R16.64] ;  /* 0x0000000a10107981 */ /* 0x000f62000c1e1100 */
[----:B------:R-:W-:Y:S02]  /*0830*/  VIADD R8, R8, 0x10 ;  /* 0x0000001008087836 */ /* 0x000fe40000000000 */
[----:B------:R-:W-:-:S03]  /*0840*/  VIADD R6, R6, 0x10 ;  /* 0x0000001006067836 */ /* 0x000fc60000000000 */
[----:B------:R-:W-:Y:S02]  /*0850*/  ISETP.NE.AND P3, PT, R8, RZ, PT ;  /* 0x000000ff0800720c */ /* 0x000fe40003f65270 */
[----:B--2---:R-:W-:-:S04]  /*0860*/  ISETP.NE.AND P1, PT, R7, 0x31, PT ;  /* 0x000000310700780c */ /* 0x004fc80003f25270 */
[----:B------:R-:W-:Y:S02]  /*0870*/  SEL R27, R27, RZ, !P1 ;  /* 0x000000ff1b1b7207 */ /* 0x000fe40004800000 */
[----:B---3--:R-:W-:-:S04]  /*0880*/  ISETP.NE.AND P2, PT, R26, 0x31, PT ;  /* 0x000000311a00780c */ /* 0x008fc80003f45270 */
[----:B------:R-:W-:Y:S02]  /*0890*/  SEL R27, R27, RZ, !P2 ;  /* 0x000000ff1b1b7207 */ /* 0x000fe40005000000 */
[----:B----4-:R-:W-:-:S04]  /*08a0*/  ISETP.NE.AND P1, PT, R25, 0x31, PT ;  /* 0x000000311900780c */ /* 0x010fc80003f25270 */
[----:B------:R-:W-:Y:S02]  /*08b0*/  SEL R27, R27, RZ, !P1 ;  /* 0x000000ff1b1b7207 */ /* 0x000fe40004800000 */
[----:B-----5:R-:W-:-:S04]  /*08c0*/  ISETP.NE.AND P2, PT, R24, 0x31, PT ;  /* 0x000000311800780c */ /* 0x020fc80003f45270 */
[----:B------:R-:W-:Y:S02]  /*08d0*/  SEL R27, R27, RZ, !P2 ;  /* 0x000000ff1b1b7207 */ /* 0x000fe40005000000 */
[----:B------:R-:W-:-:S04]  /*08e0*/  ISETP.NE.AND P1, PT, R23, 0x31, PT ;  /* 0x000000311700780c */ /* 0x000fc80003f25270 */
[----:B------:R-:W-:Y:S02]  /*08f0*/  SEL R27, R27, RZ, !P1 ;  /* 0x000000ff1b1b7207 */ /* 0x000fe40004800000 */
[----:B------:R-:W-:-:S04]  /*0900*/  ISETP.NE.AND P2, PT, R22, 0x31, PT ;  /* 0x000000311600780c */ /* 0x000fc80003f45270 */
[----:B------:R-:W-:Y:S02]  /*0910*/  SEL R27, R27, RZ, !P2 ;  /* 0x000000ff1b1b7207 */ /* 0x000fe40005000000 */
[----:B------:R-:W-:-:S04]  /*0920*/  ISETP.NE.AND P1, PT, R13, 0x31, PT ;  /* 0x000000310d00780c */ /* 0x000fc80003f25270 */
[----:B------:R-:W-:Y:S02]  /*0930*/  SEL R27, R27, RZ, !P1 ;  /* 0x000000ff1b1b7207 */ /* 0x000fe40004800000 */
[----:B------:R-:W-:Y:S02]  /*0940*/  ISETP.NE.AND P2, PT, R12, 0x31, PT ;  /* 0x000000310c00780c */ /* 0x000fe40003f45270 */
[----:B------:R-:W-:Y:S02]  /*0950*/  ISETP.NE.AND P1, PT, R11, 0x31, PT ;  /* 0x000000310b00780c */ /* 0x000fe40003f25270 */
[----:B------:R-:W-:-:S04]  /*0960*/  SEL R27, R27, RZ, !P2 ;  /* 0x000000ff1b1b7207 */ /* 0x000fc80005000000 */
[----:B------:R-:W-:Y:S02]  /*0970*/  SEL R27, R27, RZ, !P1 ;  /* 0x000000ff1b1b7207 */ /* 0x000fe40004800000 */
[----:B------:R-:W-:-:S04]  /*0980*/  ISETP.NE.AND P2, PT, R10, 0x31, PT ;  /* 0x000000310a00780c */ /* 0x000fc80003f45270 */
        /* <DEDUP_REMOVED lines=12> */
[----:B------:R-:W-:Y:S01]  /*0a50*/  SEL R27, R27, RZ, !P2 ;  /* 0x000000ff1b1b7207 */ /* 0x000fe20005000000 */
[----:B------:R-:W-:Y:S06]  /*0a60*/  @P3 BRA `(.L_x_6) ;  /* 0xfffffff800183947 */ /* 0x000fec000383ffff */
[----:B------:R-:W0:Y:S02]  /*0a70*/  LDCU UR5, c[0x0][0x39c] ;  /* 0x00007380ff0577ac */ /* 0x000e240008000800 */
[----:B0-----:R-:W-:-:S06]  /*0a80*/  ULOP3.LUT UR5, UR5, 0x7ffffff0, URZ, 0xc0, !UPT ;  /* 0x7ffffff005057892 */ /* 0x001fcc000f8ec0ff */
[----:B------:R-:W-:-:S07]  /*0a90*/  IMAD.U32 R19, RZ, RZ, UR5 ;  /* 0x00000005ff137e24 */ /* 0x000fce000f8e00ff */
.L_x_5:
[----:B------:R-:W0:Y:S02]  /*0aa0*/  LDC R20, c[0x0][0x39c] ;  /* 0x0000e700ff147b82 */ /* 0x000e240000000800 */
[----:B0-----:R-:W-:-:S04]  /*0ab0*/  LOP3.LUT R6, R20, 0xf, RZ, 0xc0, !PT ;  /* 0x0000000f14067812 */ /* 0x001fc800078ec0ff */
[----:B------:R-:W-:-:S13]  /*0ac0*/  ISETP.NE.AND P1, PT, R6, RZ, PT ;  /* 0x000000ff0600720c */ /* 0x000fda0003f25270 */
[----:B------:R-:W-:Y:S05]  /*0ad0*/  @!P1 BRA `(.L_x_7) ;  /* 0x0000000800349947 */ /* 0x000fea0003800000 */
[----:B------:R-:W-:Y:S01]  /*0ae0*/  VIADD R6, R6, 0xffffffff ;  /* 0xffffffff06067836 */ /* 0x000fe20000000000 */
[----:B------:R-:W-:-:S04]  /*0af0*/  LOP3.LUT R18, R20, 0x7, RZ, 0xc0, !PT ;  /* 0x0000000714127812 */ /* 0x000fc800078ec0ff */
[----:B------:R-:W-:Y:S02]  /*0b00*/  ISETP.GE.U32.AND P2, PT, R6, 0x7, PT ;  /* 0x000000070600780c */ /* 0x000fe40003f46070 */
[----:B------:R-:W-:-:S11]  /*0b10*/  ISETP.NE.AND P1, PT, R18, RZ, PT ;  /* 0x000000ff1200720c */ /* 0x000fd60003f25270 */
[----:B------:R-:W-:Y:S05]  /*0b20*/  @!P2 BRA `(.L_x_8) ;  /* 0x000000040000a947 */ /* 0x000fea0003800000 */
[----:B------:R-:W0:Y:S01]  /*0b30*/  LDC.64 R8, c[0x0][0x380] ;  /* 0x0000e000ff087b82 */ /* 0x000e220000000a00 */
[----:B------:R-:W-:Y:S01]  /*0b40*/  VIADD R6, R20, 0x1 ;  /* 0x0000000114067836 */ /* 0x000fe20000000000 */
[----:B------:R-:W1:Y:S03]  /*0b50*/  LDCU UR5, c[0x0][0x394] ;  /* 0x00007280ff0577ac */ /* 0x000e660008000800 */
[----:B------:R-:W-:Y:S01]  /*0b60*/  IMAD R6, R6, UR4, RZ ;  /* 0x0000000406067c24 */ /* 0x000fe2000f8e02ff */
[----:B------:R-:W2:Y:S03]  /*0b70*/  LDCU.64 UR16, c[0x0][0x388] ;  /* 0x00007100ff1077ac */ /* 0x000ea60008000a00 */
[----:B------:R-:W-:-:S04]  /*0b80*/  IMAD.IADD R7, R6, 0x1, R19 ;  /* 0x0000000106077824 */ /* 0x000fc800078e0213 */
[----:B0-----:R-:W-:-:S05]  /*0b90*/  IMAD.WIDE R8, R7, 0x4, R8 ;  /* 0x0000000407087825 */ /* 0x001fca00078e0208 */
[----:B------:R-:W1:Y:S04]  /*0ba0*/  LDG.E R6, desc[UR10][R8.64] ;  /* 0x0000000a08067981 */ /* 0x000e68000c1e1900 */
[----:B------:R-:W3:Y:S04]  /*0bb0*/  LDG.E R12, desc[UR10][R8.64+0x4] ;  /* 0x0000040a080c7981 */ /* 0x000ee8000c1e1900 */
[----:B------:R-:W4:Y:S04]  /*0bc0*/  LDG.E R26, desc[UR10][R8.64+0x8] ;  /* 0x0000080a081a7981 */ /* 0x000f28000c1e1900 */
[----:B------:R-:W5:Y:S04]  /*0bd0*/  LDG.E R28, desc[UR10][R8.64+0xc] ;  /* 0x00000c0a081c7981 */ /* 0x000f68000c1e1900 */
[----:B------:R-:W5:Y:S04]  /*0be0*/  LDG.E R24, desc[UR10][R8.64+0x10] ;  /* 0x0000100a08187981 */ /* 0x000f68000c1e1900 */
[----:B------:R-:W5:Y:S04]  /*0bf0*/  LDG.E R10, desc[UR10][R8.64+0x14] ;  /* 0x0000140a080a7981 */ /* 0x000f68000c1e1900 */
[----:B------:R-:W5:Y:S04]  /*0c00*/  LDG.E R14, desc[UR10][R8.64+0x18] ;  /* 0x0000180a080e7981 */ /* 0x000f68000c1e1900 */
[----:B------:R0:W5:Y:S01]  /*0c10*/  LDG.E R22, desc[UR10][R8.64+0x1c] ;  /* 0x00001c0a08167981 */ /* 0x000162000c1e1900 */
[----:B-1----:R-:W-:-:S02]  /*0c20*/  IMAD R6, R5, UR5, R6 ;  /* 0x0000000505067c24 */ /* 0x002fc4000f8e0206 */
[----:B---3--:R-:W-:-:S03]  /*0c30*/  IMAD R7, R5, UR5, R12 ;  /* 0x0000000505077c24 */ /* 0x008fc6000f8e020c */
[C---:B--2---:R-:W-:Y:S01]  /*0c40*/  IADD3 R16, P3, PT, R6.reuse, UR16, RZ ;  /* 0x0000001006107c10 */ /* 0x044fe2000ff7e0ff */
[----:B----4-:R-:W-:Y:S01]  /*0c50*/  IMAD R26, R5, UR5, R26 ;  /* 0x00000005051a7c24 */ /* 0x010fe2000f8e021a */
[----:B------:R-:W-:Y:S02]  /*0c60*/  IADD3 R12, P2, PT, R7, UR16, RZ ;  /* 0x00000010070c7c10 */ /* 0x000fe4000ff5e0ff */
[----:B------:R-:W-:Y:S01]  /*0c70*/  LEA.HI.X.SX32 R17, R6, UR17, 0x1, P3 ;  /* 0x0000001106117c11 */ /* 0x000fe200098f0eff */
[----:B-----5:R-:W-:Y:S01]  /*0c80*/  IMAD R11, R5, UR5, R28 ;  /* 0x00000005050b7c24 */ /* 0x020fe2000f8e021c */
[----:B------:R-:W-:Y:S02]  /*0c90*/  IADD3 R6, P3, PT, R26, UR16, RZ ;  /* 0x000000101a067c10 */ /* 0x000fe4000ff7e0ff */
[----:B------:R-:W-:Y:S01]  /*0ca0*/  LEA.HI.X.SX32 R13, R7, UR17, 0x1, P2 ;  /* 0x00000011070d7c11 */ /* 0x000fe200090f0eff */
[----:B------:R1:W2:Y:S01]  /*0cb0*/  LDG.E.U8 R21, desc[UR10][R16.64] ;  /* 0x0000000a10157981 */ /* 0x0002a2000c1e1100 */
[----:B------:R-:W-:Y:S01]  /*0cc0*/  IMAD R24, R5, UR5, R24 ;  /* 0x0000000505187c24 */ /* 0x000fe2000f8e0218 */
[----:B0-----:R-:W-:-:S02]  /*0cd0*/  IADD3 R8, P2, PT, R11, UR16, RZ ;  /* 0x000000100b087c10 */ /* 0x001fc4000ff5e0ff */
[----:B------:R-:W-:Y:S01]  /*0ce0*/  LEA.HI.X.SX32 R7, R26, UR17, 0x1, P3 ;  /* 0x000000111a077c11 */ /* 0x000fe200098f0eff */
[----:B------:R0:W3:Y:S01]  /*0cf0*/  LDG.E.U8 R23, desc[UR10][R12.64] ;  /* 0x0000000a0c177981 */ /* 0x0000e2000c1e1100 */
[----:B------:R-:W-:Y:S01]  /*0d00*/  IMAD R15, R5, UR5, R10 ;  /* 0x00000005050f7c24 */ /* 0x000fe2000f8e020a */
[C---:B------:R-:W-:Y:S02]  /*0d10*/  IADD3 R10, P3, PT, R24.reuse, UR16, RZ ;  /* 0x00000010180a7c10 */ /* 0x040fe4000ff7e0ff */
[----:B------:R-:W-:Y:S01]  /*0d20*/  LEA.HI.X.SX32 R9, R11, UR17, 0x1, P2 ;  /* 0x000000110b097c11 */ /* 0x000fe200090f0eff */
[----:B------:R-:W4:Y:S01]  /*0d30*/  LDG.E.U8 R6, desc[UR10][R6.64] ;  /* 0x0000000a06067981 */ /* 0x000f22000c1e1100 */
[----:B------:R-:W-:Y:S01]  /*0d40*/  IMAD R25, R5, UR5, R14 ;  /* 0x0000000505197c24 */ /* 0x000fe2000f8e020e */
[----:B------:R-:W-:Y:S02]  /*0d50*/  IADD3 R14, P2, PT, R15, UR16, RZ ;  /* 0x000000100f0e7c10 */ /* 0x000fe4000ff5e0ff */
[----:B------:R-:W-:Y:S01]  /*0d60*/  LEA.HI.X.SX32 R11, R24, UR17, 0x1, P3 ;  /* 0x00000011180b7c11 */ /* 0x000fe200098f0eff */
[----:B------:R-:W5:Y:S01]  /*0d70*/  LDG.E.U8 R8, desc[UR10][R8.64] ;  /* 0x0000000a08087981 */ /* 0x000f62000c1e1100 */
[----:B------:R-:W-:Y:S01]  /*0d80*/  IMAD R22, R5, UR5, R22 ;  /* 0x0000000505167c24 */ /* 0x000fe2000f8e0216 */
[----:B-1----:R-:W-:-:S02]  /*0d90*/  IADD3 R16, P3, PT, R25, UR16, RZ ;  /* 0x0000001019107c10 */ /* 0x002fc4000ff7e0ff */
[----:B------:R-:W-:Y:S01]  /*0da0*/  LEA.HI.X.SX32 R15, R15, UR17, 0x1, P2 ;  /* 0x000000110f0f7c11 */ /* 0x000fe200090f0eff */
[----:B------:R-:W5:Y:S01]  /*0db0*/  LDG.E.U8 R10, desc[UR10][R10.64] ;  /* 0x0000000a0a0a7981 */ /* 0x000f62000c1e1100 */
[C---:B0-----:R-:W-:Y:S02]  /*0dc0*/  IADD3 R12, P2, PT, R22.reuse, UR16, RZ ;  /* 0x00000010160c7c10 */ /* 0x041fe4000ff5e0ff */
[----:B------:R-:W-:Y:S01]  /*0dd0*/  LEA.HI.X.SX32 R17, R25, UR17, 0x1, P3 ;  /* 0x0000001119117c11 */ /* 0x000fe200098f0eff */
[----:B------:R-:W5:Y:S01]  /*0de0*/  LDG.E.U8 R14, desc[UR10][R14.64] ;  /* 0x0000000a0e0e7981 */ /* 0x000f62000c1e1100 */
[----:B------:R-:W-:-:S03]  /*0df0*/  LEA.HI.X.SX32 R13, R22, UR17, 0x1, P2 ;  /* 0x00000011160d7c11 */ /* 0x000fc600090f0eff */
[----:B------:R-:W5:Y:S04]  /*0e00*/  LDG.E.U8 R16, desc[UR10][R16.64] ;  /* 0x0000000a10107981 */ /* 0x000f68000c1e1100 */
[----:B------:R-:W5:Y:S01]  /*0e10*/  LDG.E.U8 R12, desc[UR10][R12.64] ;  /* 0x0000000a0c0c7981 */ /* 0x000f62000c1e1100 */
[----:B------:R-:W-:Y:S01]  /*0e20*/  VIADD R19, R19, 0x8 ;  /* 0x0000000813137836 */ /* 0x000fe20000000000 */
[----:B--2---:R-:W-:-:S04]  /*0e30*/  ISETP.NE.AND P3, PT, R21, 0x31, PT ;  /* 0x000000311500780c */ /* 0x004fc80003f65270 */
[----:B------:R-:W-:Y:S02]  /*0e40*/  SEL R27, R27, RZ, !P3 ;  /* 0x000000ff1b1b7207 */ /* 0x000fe40005800000 */
[----:B---3--:R-:W-:Y:S02]  /*0e50*/  ISETP.NE.AND P2, PT, R23, 0x31, PT ;  /* 0x000000311700780c */ /* 0x008fe40003f45270 */
[----:B----4-:R-:W-:Y:S02]  /*0e60*/  ISETP.NE.AND P3, PT, R6, 0x31, PT ;  /* 0x000000310600780c */ /* 0x010fe40003f65270 */
[----:B------:R-:W-:Y:S02]  /*0e70*/  SEL R27, R27, RZ, !P2 ;  /* 0x000000ff1b1b7207 */ /* 0x000fe40005000000 */
[----:B-----5:R-:W-:Y:S02]  /*0e80*/  ISETP.NE.AND P2, PT, R8, 0x31, PT ;  /* 0x000000310800780c */ /* 0x020fe40003f45270 */
[----:B------:R-:W-:-:S02]  /*0e90*/  SEL R27, R27, RZ, !P3 ;  /* 0x000000ff1b1b7207 */ /* 0x000fc40005800000 */
[----:B------:R-:W-:Y:S02]  /*0ea0*/  ISETP.NE.AND P3, PT, R10, 0x31, PT ;  /* 0x000000310a00780c */ /* 0x000fe40003f65270 */
[----:B------:R-:W-:Y:S02]  /*0eb0*/  SEL R27, R27, RZ, !P2 ;  /* 0x000000ff1b1b7207 */ /* 0x000fe40005000000 */
[----:B------:R-:W-:Y:S02]  /*0ec0*/  ISETP.NE.AND P2, PT, R14, 0x31, PT ;  /* 0x000000310e00780c */ /* 0x000fe40003f45270 */
[----:B------:R-:W-:Y:S02]  /*0ed0*/  SEL R27, R27, RZ, !P3 ;  /* 0x000000ff1b1b7207 */ /* 0x000fe40005800000 */
[----:B------:R-:W-:Y:S02]  /*0ee0*/  ISETP.NE.AND P3, PT, R16, 0x31, PT ;  /* 0x000000311000780c */ /* 0x000fe40003f65270 */
[----:B------:R-:W-:-:S02]  /*0ef0*/  SEL R27, R27, RZ, !P2 ;  /* 0x000000ff1b1b7207 */ /* 0x000fc40005000000 */
[----:B------:R-:W-:Y:S02]  /*0f00*/  ISETP.NE.AND P2, PT, R12, 0x31, PT ;  /* 0x000000310c00780c */ /* 0x000fe40003f45270 */
[----:B------:R-:W-:-:S04]  /*0f10*/  SEL R27, R27, RZ, !P3 ;  /* 0x000000ff1b1b7207 */ /* 0x000fc80005800000 */
[----:B------:R-:W-:-:S07]  /*0f20*/  SEL R27, R27, RZ, !P2 ;  /* 0x000000ff1b1b7207 */ /* 0x000fce0005000000 */
.L_x_8:
[----:B------:R-:W-:Y:S05]  /*0f30*/  @!P1 BRA `(.L_x_7) ;  /* 0x00000004001c9947 */ /* 0x000fea0003800000 */
[----:B------:R-:W-:Y:S01]  /*0f40*/  VIADD R18, R18, 0xffffffff ;  /* 0xffffffff12127836 */ /* 0x000fe20000000000 */
[C---:B------:R-:W-:Y:S01]  /*0f50*/  LOP3.LUT R16, R20.reuse, 0x3, RZ, 0xc0, !PT ;  /* 0x0000000314107812 */ /* 0x040fe200078ec0ff */
[----:B------:R-:W-:-:S03]  /*0f60*/  VIADD R10, R20, 0x1 ;  /* 0x00000001140a7836 */ /* 0x000fc60000000000 */
[----:B------:R-:W-:Y:S01]  /*0f70*/  ISETP.GE.U32.AND P2, PT, R18, 0x3, PT ;  /* 0x000000031200780c */ /* 0x000fe20003f46070 */
[----:B------:R-:W-:Y:S01]  /*0f80*/  IMAD R10, R10, UR4, RZ ;  /* 0x000000040a0a7c24 */ /* 0x000fe2000f8e02ff */
[----:B------:R-:W-:-:S11]  /*0f90*/  ISETP.NE.AND P1, PT, R16, RZ, PT ;  /* 0x000000ff1000720c */ /* 0x000fd60003f25270 */
[----:B------:R-:W-:Y:S05]  /*0fa0*/  @!P2 BRA `(.L_x_9) ;  /* 0x000000000088a947 */ /* 0x000fea0003800000 */
[----:B------:R-:W0:Y:S01]  /*0fb0*/  LDC.64 R6, c[0x0][0x380] ;  /* 0x0000e000ff067b82 */ /* 0x000e220000000a00 */
[----:B------:R-:W-:Y:S01]  /*0fc0*/  IMAD.IADD R15, R10, 0x1, R19 ;  /* 0x000000010a0f7824 */ /* 0x000fe200078e0213 */
[----:B------:R-:W1:Y:S01]  /*0fd0*/  LDCU UR5, c[0x0][0x394] ;  /* 0x00007280ff0577ac */ /* 0x000e620008000800 */
[----:B------:R-:W2:Y:S02]  /*0fe0*/  LDCU.64 UR16, c[0x0][0x388] ;  /* 0x00007100ff1077ac */ /* 0x000ea40008000a00 */
[----:B0-----:R-:W-:-:S05]  /*0ff0*/  IMAD.WIDE R14, R15, 0x4, R6 ;  /* 0x000000040f0e7825 */ /* 0x001fca00078e0206 */
[----:B------:R-:W1:Y:S04]  /*1000*/  LDG.E R6, desc[UR10][R14.64] ;  /* 0x0000000a0e067981 */ /* 0x000e68000c1e1900 */
[----:B------:R-:W3:Y:S04]  /*1010*/  LDG.E R8, desc[UR10][R14.64+0x4] ;  /* 0x0000040a0e087981 */ /* 0x000ee8000c1e1900 */
[----:B------:R-:W4:Y:S04]  /*1020*/  LDG.E R18, desc[UR10][R14.64+0x8] ;  /* 0x0000080a0e127981 */ /* 0x000f28000c1e1900 */
[----:B------:R-:W5:Y:S01]  /*1030*/  LDG.E R20, desc[UR10][R14.64+0xc] ;  /* 0x00000c0a0e147981 */ /* 0x000f62000c1e1900 */
[----:B-1----:R-:W-:-:S02]  /*1040*/  IMAD R7, R5, UR5, R6 ;  /* 0x0000000505077c24 */ /* 0x002fc4000f8e0206 */
[----:B---3--:R-:W-:-:S03]  /*1050*/  IMAD R9, R5, UR5, R8 ;  /* 0x0000000505097c24 */ /* 0x008fc6000f8e0208 */
[----:B--2---:R-:W-:Y:S01]  /*1060*/  IADD3 R12, P3, PT, R7, UR16, RZ ;  /* 0x00000010070c7c10 */ /* 0x004fe2000ff7e0ff */
[----:B----4-:R-:W-:Y:S01]  /*1070*/  IMAD R18, R5, UR5, R18 ;  /* 0x0000000505127c24 */ /* 0x010fe2000f8e0212 */
[----:B------:R-:W-:Y:S02]  /*1080*/  IADD3 R6, P2, PT, R9, UR16, RZ ;  /* 0x0000001009067c10 */ /* 0x000fe4000ff5e0ff */
[----:B------:R-:W-:Y:S01]  /*1090*/  LEA.HI.X.SX32 R13, R7, UR17, 0x1, P3 ;  /* 0x00000011070d7c11 */ /* 0x000fe200098f0eff */
[----:B-----5:R-:W-:Y:S01]  /*10a0*/  IMAD R20, R5, UR5, R20 ;  /* 0x0000000505147c24 */ /* 0x020fe2000f8e0214 */
[----:B------:R-:W-:Y:S02]  /*10b0*/  IADD3 R8, P3, PT, R18, UR16, RZ ;  /* 0x0000001012087c10 */ /* 0x000fe4000ff7e0ff */
[----:B------:R-:W-:Y:S01]  /*10c0*/  LEA.HI.X.SX32 R7, R9, UR17, 0x1, P2 ;  /* 0x0000001109077c11 */ /* 0x000fe200090f0eff */
[----:B------:R-:W2:Y:S01]  /*10d0*/  LDG.E.U8 R12, desc[UR10][R12.64] ;  /* 0x0000000a0c0c7981 */ /* 0x000ea2000c1e1100 */
[----:B------:R-:W-:-:S02]  /*10e0*/  IADD3 R14, P2, PT, R20, UR16, RZ ;  /* 0x00000010140e7c10 */ /* 0x000fc4000ff5e0ff */
[----:B------:R-:W-:Y:S01]  /*10f0*/  LEA.HI.X.SX32 R9, R18, UR17, 0x1, P3 ;  /* 0x0000001112097c11 */ /* 0x000fe200098f0eff */
[----:B------:R-:W3:Y:S01]  /*1100*/  LDG.E.U8 R6, desc[UR10][R6.64] ;  /* 0x0000000a06067981 */ /* 0x000ee2000c1e1100 */
[----:B------:R-:W-:-:S03]  /*1110*/  LEA.HI.X.SX32 R15, R20, UR17, 0x1, P2 ;  /* 0x00000011140f7c11 */ /* 0x000fc600090f0eff */
[----:B------:R-:W4:Y:S04]  /*1120*/  LDG.E.U8 R8, desc[UR10][R8.64] ;  /* 0x0000000a08087981 */ /* 0x000f28000c1e1100 */
[----:B------:R-:W5:Y:S01]  /*1130*/  LDG.E.U8 R14, desc[UR10][R14.64] ;  /* 0x0000000a0e0e7981 */ /* 0x000f62000c1e1100 */
[----:B------:R-:W-:Y:S01]  /*1140*/  VIADD R19, R19, 0x4 ;  /* 0x0000000413137836 */ /* 0x000fe20000000000 */
[----:B--2---:R-:W-:Y:S02]  /*1150*/  ISETP.NE.AND P3, PT, R12, 0x31, PT ;  /* 0x000000310c00780c */ /* 0x004fe40003f65270 */
[----:B---3--:R-:W-:Y:S02]  /*1160*/  ISETP.NE.AND P2, PT, R6, 0x31, PT ;  /* 0x000000310600780c */ /* 0x008fe40003f45270 */
[----:B------:R-:W-:-:S02]  /*1170*/  SEL R27, R27, RZ, !P3 ;  /* 0x000000ff1b1b7207 */ /* 0x000fc40005800000 */
[----:B----4-:R-:W-:Y:S02]  /*1180*/  ISETP.NE.AND P3, PT, R8, 0x31, PT ;  /* 0x000000310800780c */ /* 0x010fe40003f65270 */
[----:B------:R-:W-:Y:S02]  /*1190*/  SEL R27, R27, RZ, !P2 ;  /* 0x000000ff1b1b7207 */ /* 0x000fe40005000000 */
[----:B-----5:R-:W-:Y:S02]  /*11a0*/  ISETP.NE.AND P2, PT, R14, 0x31, PT ;  /* 0x000000310e00780c */ /* 0x020fe40003f45270 */
[----:B------:R-:W-:-:S04]  /*11b0*/  SEL R27, R27, RZ, !P3 ;  /* 0x000000ff1b1b7207 */ /* 0x000fc80005800000 */
[----:B------:R-:W-:-:S07]  /*11c0*/  SEL R27, R27, RZ, !P2 ;  /* 0x000000ff1b1b7207 */ /* 0x000fce0005000000 */
.L_x_9:
[----:B------:R-:W-:Y:S05]  /*11d0*/  @!P1 BRA `(.L_x_7) ;  /* 0x0000000000749947 */ /* 0x000fea0003800000 */
[----:B------:R-:W0:Y:S01]  /*11e0*/  LDC.64 R6, c[0x0][0x380] ;  /* 0x0000e000ff067b82 */ /* 0x000e220000000a00 */
[----:B------:R-:W-:Y:S01]  /*11f0*/  IMAD.IADD R11, R10, 0x1, R19 ;  /* 0x000000010a0b7824 */ /* 0x000fe200078e0213 */
[----:B------:R-:W1:Y:S01]  /*1200*/  LDCU UR5, c[0x0][0x394] ;  /* 0x00007280ff0577ac */ /* 0x000e620008000800 */
[----:B------:R-:W2:Y:S02]  /*1210*/  LDCU.64 UR16, c[0x0][0x388] ;  /* 0x00007100ff1077ac */ /* 0x000ea40008000a00 */
[----:B0-----:R-:W-:-:S05]  /*1220*/  IMAD.WIDE R10, R11, 0x4, R6 ;  /* 0x000000040b0a7825 */ /* 0x001fca00078e0206 */
[----:B------:R-:W1:Y:S02]  /*1230*/  LDG.E R6, desc[UR10][R10.64] ;  /* 0x0000000a0a067981 */ /* 0x000e64000c1e1900 */
[----:B-1----:R-:W-:-:S05]  /*1240*/  IMAD R7, R5, UR5, R6 ;  /* 0x0000000505077c24 */ /* 0x002fca000f8e0206 */
[----:B--2---:R-:W-:-:S04]  /*1250*/  IADD3 R6, P1, PT, R7, UR16, RZ ;  /* 0x0000001007067c10 */ /* 0x004fc8000ff3e0ff */
[----:B------:R-:W-:-:S05]  /*1260*/  LEA.HI.X.SX32 R7, R7, UR17, 0x1, P1 ;  /* 0x0000001107077c11 */ /* 0x000fca00088f0eff */
[----:B------:R-:W2:Y:S01]  /*1270*/  LDG.E.U8 R6, desc[UR10][R6.64] ;  /* 0x0000000a06067981 */ /* 0x000ea2000c1e1100 */
[----:B------:R-:W-:Y:S02]  /*1280*/  ISETP.NE.AND P2, PT, R16, 0x1, PT ;  /* 0x000000011000780c */ /* 0x000fe40003f45270 */
[----:B--2---:R-:W-:-:S04]  /*1290*/  ISETP.NE.AND P1, PT, R6, 0x31, PT ;  /* 0x000000310600780c */ /* 0x004fc80003f25270 */
[----:B------:R-:W-:-:S07]  /*12a0*/  SEL R27, R27, RZ, !P1 ;  /* 0x000000ff1b1b7207 */ /* 0x000fce0004800000 */
[----:B------:R-:W-:Y:S05]  /*12b0*/  @!P2 BRA `(.L_x_7) ;  /* 0x00000000003ca947 */ /* 0x000fea0003800000 */
[----:B------:R-:W-:Y:S01]  /*12c0*/  ISETP.NE.AND P1, PT, R16, 0x2, PT ;  /* 0x000000021000780c */ /* 0x000fe20003f25270 */
[----:B------:R-:W2:-:S12]  /*12d0*/  LDG.E R6, desc[UR10][R10.64+0x4] ;  /* 0x0000040a0a067981 */ /* 0x000e98000c1e1900 */
[----:B------:R-:W3:Y:S01]  /*12e0*/  @P1 LDG.E R8, desc[UR10][R10.64+0x8] ;  /* 0x0000080a0a081981 */ /* 0x000ee2000c1e1900 */
[----:B--2---:R-:W-:-:S05]  /*12f0*/  IMAD R7, R5, UR5, R6 ;  /* 0x0000000505077c24 */ /* 0x004fca000f8e0206 */
[----:B------:R-:W-:-:S04]  /*1300*/  IADD3 R6, P2, PT, R7, UR16, RZ ;  /* 0x0000001007067c10 */ /* 0x000fc8000ff5e0ff */
[----:B------:R-:W-:Y:S01]  /*1310*/  LEA.HI.X.SX32 R7, R7, UR17, 0x1, P2 ;  /* 0x0000001107077c11 */ /* 0x000fe200090f0eff */
[----:B---3--:R-:W-:-:S04]  /*1320*/  @P1 IMAD R5, R5, UR5, R8 ;  /* 0x0000000505051c24 */ /* 0x008fc8000f8e0208 */
[----:B------:R-:W2:Y:S01]  /*1330*/  LDG.E.U8 R6, desc[UR10][R6.64] ;  /* 0x0000000a06067981 */ /* 0x000ea2000c1e1100 */
[----:B------:R-:W-:-:S04]  /*1340*/  @P1 IADD3 R8, P3, PT, R5, UR16, RZ ;  /* 0x0000001005081c10 */ /* 0x000fc8000ff7e0ff */
[----:B------:R-:W-:-:S05]  /*1350*/  @P1 LEA.HI.X.SX32 R9, R5, UR17, 0x1, P3 ;  /* 0x0000001105091c11 */ /* 0x000fca00098f0eff */
[----:B------:R-:W3:Y:S01]  /*1360*/  @P1 LDG.E.U8 R8, desc[UR10][R8.64] ;  /* 0x0000000a08081981 */ /* 0x000ee2000c1e1100 */
[----:B--2---:R-:W-:-:S04]  /*1370*/  ISETP.NE.AND P2, PT, R6, 0x31, PT ;  /* 0x000000310600780c */ /* 0x004fc80003f45270 */
[----:B------:R-:W-:Y:S02]  /*1380*/  SEL R27, R27, RZ, !P2 ;  /* 0x000000ff1b1b7207 */ /* 0x000fe40005000000 */
[----:B---3--:R-:W-:-:S04]  /*1390*/  @P1 ISETP.NE.AND P3, PT, R8, 0x31, PT ;  /* 0x000000310800180c */ /* 0x008fc80003f65270 */
[----:B------:R-:W-:-:S09]  /*13a0*/  @P1 SEL R27, R27, RZ, !P3 ;  /* 0x000000ff1b1b1207 */ /* 0x000fd20005800000 */
.L_x_7:
[----:B------:R-:W-:Y:S01]  /*13b0*/  IMAD.IADD R0, R27, 0x1, R0 ;  /* 0x000000011b007824 */ /* 0x000fe200078e0200 */
[----:B------:R-:W-:Y:S06]  /*13c0*/  @!P0 BRA `(.L_x_2) ;  /* 0xffffffec008c8947 */ /* 0x000fec000383ffff */
.L_x_1:
[----:B------:R-:W-:Y:S05]  /*13d0*/  BSYNC.RECONVERGENT B0 ;  /* 0x0000000000007941 */ /* 0x000fea0003800200 */
.L_x_0:
[----:B------:R-:W0:Y:S01]  /*13e0*/  S2R R6, SR_TID.X ;  /* 0x0000000000067919 */ /* 0x000e220000002100 */
[----:B------:R-:W1:Y:S01]  /*13f0*/  S2UR UR8, SR_CgaCtaId ;  /* 0x00000000000879c3 */ /* 0x000e620000008800 */
[----:B------:R-:W-:Y:S01]  /*1400*/  UMOV UR5, 0x400 ;  /* 0x0000040000057882 */ /* 0x000fe20000000000 */
[----:B------:R-:W-:Y:S01]  /*1410*/  BSSY.RECONVERGENT B0, `(.L_x_10) ;  /* 0x0000050000007945 */ /* 0x000fe20003800200 */
[----:B-1----:R-:W-:-:S06]  /*1420*/  ULEA UR5, UR8, UR5, 0x18 ;  /* 0x0000000508057291 */ /* 0x002fcc000f8ec0ff */
[C---:B0-----:R-:W-:Y:S02]  /*1430*/  LEA R3, R6.reuse, UR5, 0x2 ;  /* 0x0000000506037c11 */ /* 0x041fe4000f8e10ff */
[C---:B------:R-:W-:Y:S02]  /*1440*/  ISETP.GT.U32.AND P0, PT, R6.reuse, 0x1ff, PT ;  /* 0x000001ff0600780c */ /* 0x040fe40003f04070 */
[C---:B------:R-:W-:Y:S01]  /*1450*/  ISETP.GT.U32.AND P1, PT, R6.reuse, 0xff, PT ;  /* 0x000000ff0600780c */ /* 0x040fe20003f24070 */
[----:B------:R-:W-:Y:S01]  /*1460*/  STS [R3], R0 ;  /* 0x0000000003007388 */ /* 0x000fe20000000800 */
[----:B------:R-:W-:Y:S01]  /*1470*/  BAR.SYNC.DEFER_BLOCKING 0x0 ;  /* 0x0000000000007b1d */ /* 0x000fe20000010000 */
[----:B------:R-:W-:-:S13]  /*1480*/  ISETP.NE.AND P2, PT, R6, RZ, PT ;  /* 0x000000ff0600720c */ /* 0x000fda0003f45270 */
[----:B------:R-:W0:Y:S01]  /*1490*/  @!P2 S2R R7, SR_CgaCtaId ;  /* 0x000000000007a919 */ /* 0x000e220000008800 */
[----:B------:R-:W-:Y:S04]  /*14a0*/  @!P0 LDS R2, [R3+0x800] ;  /* 0x0008000003028984 */ /* 0x000fe80000000800 */
[----:B------:R-:W1:Y:S02]  /*14b0*/  @!P0 LDS R5, [R3] ;  /* 0x0000000003058984 */ /* 0x000e640000000800 */
[----:B-1----:R-:W-:-:S05]  /*14c0*/  @!P0 IMAD.IADD R2, R2, 0x1, R5 ;  /* 0x0000000102028824 */ /* 0x002fca00078e0205 */
[----:B------:R-:W-:Y:S01]  /*14d0*/  @!P0 STS [R3], R2 ;  /* 0x0000000203008388 */ /* 0x000fe20000000800 */
[----:B------:R-:W-:Y:S01]  /*14e0*/  BAR.SYNC.DEFER_BLOCKING 0x0 ;  /* 0x0000000000007b1d */ /* 0x000fe20000010000 */
[----:B------:R-:W-:-:S05]  /*14f0*/  ISETP.GT.U32.AND P0, PT, R6, 0x7f, PT ;  /* 0x0000007f0600780c */ /* 0x000fca0003f04070 */
        /* <DEDUP_REMOVED lines=33> */
[----:B------:R1:W-:Y:S01]  /*1710*/  @!P0 STS [R3], R2 ;  /* 0x0000000203008388 */ /* 0x0003e20000000800 */
[----:B------:R-:W-:Y:S01]  /*1720*/  BAR.SYNC.DEFER_BLOCKING 0x0 ;  /* 0x0000000000007b1d */ /* 0x000fe20000010000 */
[----:B------:R-:W-:Y:S02]  /*1730*/  ISETP.GT.U32.AND P0, PT, R6, 0x1, PT ;  /* 0x000000010600780c */ /* 0x000fe40003f04070 */
[----:B-1----:R-:W-:-:S04]  /*1740*/  @!P2 MOV R2, 0x400 ;  /* 0x000004000002a802 */ /* 0x002fc80000000f00 */
[----:B0-----:R-:W-:Y:S01]  /*1750*/  @!P2 LEA R7, R7, R2, 0x18 ;  /* 0x000000020707a211 */ /* 0x001fe200078ec0ff */
[----:B------:R-:W-:Y:S04]  /*1760*/  @!P1 LDS R4, [R3+0x10] ;  /* 0x0000100003049984 */ /* 0x000fe80000000800 */
[----:B------:R-:W0:Y:S02]  /*1770*/  @!P1 LDS R5, [R3] ;  /* 0x0000000003059984 */ /* 0x000e240000000800 */
[----:B0-----:R-:W-:-:S05]  /*1780*/  @!P1 IMAD.IADD R4, R4, 0x1, R5 ;  /* 0x0000000104049824 */ /* 0x001fca00078e0205 */
[----:B------:R-:W-:Y:S01]  /*1790*/  @!P1 STS [R3], R4 ;  /* 0x0000000403009388 */ /* 0x000fe20000000800 */
[----:B------:R-:W-:Y:S06]  /*17a0*/  BAR.SYNC.DEFER_BLOCKING 0x0 ;  /* 0x0000000000007b1d */ /* 0x000fec0000010000 */
        /* <DEDUP_REMOVED lines=8> */
[----:B------:R0:W-:Y:S01]  /*1830*/  @!P2 STS [R3], R2 ;  /* 0x000000020300a388 */ /* 0x0001e20000000800 */
[----:B------:R-:W-:Y:S06]  /*1840*/  BAR.SYNC.DEFER_BLOCKING 0x0 ;  /* 0x0000000000007b1d */ /* 0x000fec0000010000 */
[----:B------:R-:W-:Y:S05]  /*1850*/  @P2 BRA `(.L_x_11) ;  /* 0x00000000002c2947 */ /* 0x000fea0003800000 */
[----:B------:R-:W1:Y:S01]  /*1860*/  S2UR UR8, SR_CgaCtaId ;  /* 0x00000000000879c3 */ /* 0x000e620000008800 */
[----:B------:R-:W-:-:S07]  /*1870*/  UMOV UR5, 0x400 ;  /* 0x0000040000057882 */ /* 0x000fce0000000000 */
[----:B------:R-:W2:Y:S08]  /*1880*/  LDC R0, c[0x0][0x39c] ;  /* 0x0000e700ff007b82 */ /* 0x000eb00000000800 */
[----:B------:R-:W3:Y:S01]  /*1890*/  LDC R7, c[0x0][0x39c] ;  /* 0x0000e700ff077b82 */ /* 0x000ee20000000800 */
[----:B-1----:R-:W-:-:S07]  /*18a0*/  ULEA UR5, UR8, UR5, 0x18 ;  /* 0x0000000508057291 */ /* 0x002fce000f8ec0ff */
[----:B0-----:R-:W0:Y:S01]  /*18b0*/  LDC.64 R2, c[0x0][0x380] ;  /* 0x0000e000ff027b82 */ /* 0x001e220000000a00 */
[----:B--2---:R-:W-:Y:S01]  /*18c0*/  VIADD R0, R0, 0x1 ;  /* 0x0000000100007836 */ /* 0x004fe20000000000 */
[----:B------:R-:W1:Y:S03]  /*18d0*/  LDS R5, [UR5] ;  /* 0x00000005ff057984 */ /* 0x000e660008000800 */
[----:B---3--:R-:W-:-:S04]  /*18e0*/  IMAD R7, R0, UR4, R7 ;  /* 0x0000000400077c24 */ /* 0x008fc8000f8e0207 */
[----:B0-----:R-:W-:-:S05]  /*18f0*/  IMAD.WIDE R2, R7, 0x4, R2 ;  /* 0x0000000407027825 */ /* 0x001fca00078e0202 */
[----:B-1----:R1:W-:Y:S02]  /*1900*/  STG.E desc[UR10][R2.64], R5 ;  /* 0x0000000502007986 */ /* 0x0023e4000c10190a */
.L_x_11:
[----:B------:R-:W-:Y:S05]  /*1910*/  BSYNC.RECONVERGENT B0 ;  /* 0x0000000000007941 */ /* 0x000fea0003800200 */
.L_x_10:
[----:B------:R-:W2:Y:S01]  /*1920*/  LDCU UR5, c[0x0][0x370] ;  /* 0x00006e00ff0577ac */ /* 0x000ea20008000800 */
[----:B------:R-:W-:Y:S06]  /*1930*/  BAR.SYNC.DEFER_BLOCKING 0x0 ;  /* 0x0000000000007b1d */ /* 0x000fec0000010000 */
[----:B------:R-:W3:Y:S01]  /*1940*/  LDCU UR8, c[0x0][0x398] ;  /* 0x00007300ff0877ac */ /* 0x000ee20008000800 */
[----:B--2---:R-:W-:-:S04]  /*1950*/  UIADD3 UR4, UPT, UPT, UR5, UR4, URZ ;  /* 0x0000000405047290 */ /* 0x004fc8000fffe0ff */
[----:B---3--:R-:W-:-:S09]  /*1960*/  UISETP.GE.AND UP0, UPT, UR4, UR8, UPT ;  /* 0x000000080400728c */ /* 0x008fd2000bf06270 */
[----:B------:R-:W-:Y:S05]  /*1970*/  BRA.U !UP0, `(.L_x_12) ;  /* 0xffffffe508c87547 */ /* 0x000fea000b83ffff */
[----:B------:R-:W-:Y:S05]  /*1980*/  EXIT ;  /* 0x000000000000794d */ /* 0x000fea0003800000 */
.L_x_13:
[----:B------:R-:W-:-:S00]  /*1990*/  BRA `(.L_x_13) ;  /* 0xfffffffc00fc7947 */ /* 0x000fc0000383ffff */
[----:B------:R-:W-:-:S00]  /*19a0*/  NOP ;  /* 0x0000000000007918 */ /* 0x000fc00000000000 */
        /* <DEDUP_REMOVED lines=13> */
.L_x_15:


//--------------------- .text._Z9validSetsPiiii   --------------------------
	.section	.text._Z9validSetsPiiii,"ax",@progbits
	.align	128
        .global         _Z9validSetsPiiii
        .type           _Z9validSetsPiiii,@function
        .size           _Z9validSetsPiiii,(.L_x_16 - _Z9validSetsPiiii)
        .other          _Z9validSetsPiiii,@"STO_CUDA_ENTRY STV_DEFAULT"
_Z9validSetsPiiii:
.text._Z9validSetsPiiii:
[----:B------:R-:W-:Y:S01]  /*0000*/  LDC R1, c[0x0][0x37c] ;  /* 0x0000df00ff017b82 */ /* 0x000fe20000000800 */
[----:B------:R-:W0:Y:S07]  /*0010*/  S2R R0, SR_TID.X ;  /* 0x0000000000007919 */ /* 0x000e2e0000002100 */
[----:B------:R-:W0:Y:S08]  /*0020*/  S2UR UR4, SR_CTAID.X ;  /* 0x00000000000479c3 */ /* 0x000e300000002500 */
[----:B------:R-:W0:Y:S08]  /*0030*/  LDC R7, c[0x0][0x360] ;  /* 0x0000d800ff077b82 */ /* 0x000e300000000800 */
[----:B------:R-:W1:Y:S01]  /*0040*/  LDC.64 R2, c[0x0][0x388] ;  /* 0x0000e200ff027b82 */ /* 0x000e620000000a00 */
[----:B0-----:R-:W-:-:S02]  /*0050*/  IMAD R7, R7, UR4, R0 ;  /* 0x0000000407077c24 */ /* 0x001fc4000f8e0200 */
[----:B-1----:R-:W-:-:S05]  /*0060*/  IMAD R0, R2, R3, R3 ;  /* 0x0000000302007224 */ /* 0x002fca00078e0203 */
[----:B------:R-:W-:-:S13]  /*0070*/  ISETP.GE.AND P0, PT, R7, R0, PT ;  /* 0x000000000700720c */ /* 0x000fda0003f06270 */
[----:B------:R-:W-:Y:S05]  /*0080*/  @P0 EXIT ;  /* 0x000000000000094d */ /* 0x000fea0003800000 */
[----:B------:R-:W-:Y:S01]  /*0090*/  VIADD R10, R2, 0x1 ;  /* 0x00000001020a7836 */ /* 0x000fe20000000000 */
[----:B------:R-:W-:Y:S02]  /*00a0*/  IABS R8, R7 ;  /* 0x0000000700087213 */ /* 0x000fe40000000000 */
[----:B------:R-:W-:Y:S02]  /*00b0*/  ISETP.GE.AND P2, PT, R7, RZ, PT ;  /* 0x000000ff0700720c */ /* 0x000fe40003f46270 */
[-C--:B------:R-:W-:Y:S02]  /*00c0*/  IABS R6, R10.reuse ;  /* 0x0000000a00067213 */ /* 0x080fe40000000000 */
[----:B------:R-:W-:Y:S02]  /*00d0*/  IABS R9, R10 ;  /* 0x0000000a00097213 */ /* 0x000fe40000000000 */
[----:B------:R-:W0:Y:S08]  /*00e0*/  I2F.RP R0, R6 ;  /* 0x0000000600007306 */ /* 0x000e300000209400 */
[----:B0-----:R-:W0:Y:S02]  /*00f0*/  MUFU.RCP R0, R0 ;  /* 0x0000000000007308 */ /* 0x001e240000001000 */
[----:B0-----:R-:W-:-:S02]  /*0100*/  VIADD R4, R0, 0xffffffe ;  /* 0x0ffffffe00047836 */ /* 0x001fc40000000000 */
[----:B------:R-:W-:-:S04]  /*0110*/  IMAD.MOV R0, RZ, RZ, -R9 ;  /* 0x000000ffff007224 */ /* 0x000fc800078e0a09 */
[----:B------:R0:W1:Y:S02]  /*0120*/  F2I.FTZ.U32.TRUNC.NTZ R5, R4 ;  /* 0x0000000400057305 */ /* 0x000064000021f000 */
[----:B0-----:R-:W-:Y:S01]  /*0130*/  IMAD.MOV.U32 R4, RZ, RZ, RZ ;  /* 0x000000ffff047224 */ /* 0x001fe200078e00ff */
[----:B-1----:R-:W-:-:S05]  /*0140*/  IADD3 R3, PT, PT, RZ, -R5, RZ ;  /* 0x80000005ff037210 */ /* 0x002fca0007ffe0ff */
[----:B------:R-:W-:-:S04]  /*0150*/  IMAD R3, R3, R6, RZ ;  /* 0x0000000603037224 */ /* 0x000fc800078e02ff */
[----:B------:R-:W-:-:S06]  /*0160*/  IMAD.HI.U32 R5, R5, R3, R4 ;  /* 0x0000000305057227 */ /* 0x000fcc00078e0004 */
[----:B------:R-:W-:-:S04]  /*0170*/  IMAD.HI.U32 R5, R5, R8, RZ ;  /* 0x0000000805057227 */ /* 0x000fc800078e00ff */
[----:B------:R-:W-:-:S05]  /*0180*/  IMAD R5, R5, R0, R8 ;  /* 0x0000000005057224 */ /* 0x000fca00078e0208 */
[----:B------:R-:W-:-:S13]  /*0190*/  ISETP.GT.U32.AND P0, PT, R6, R5, PT ;  /* 0x000000050600720c */ /* 0x000fda0003f04070 */
[----:B------:R-:W-:Y:S02]  /*01a0*/  @!P0 IADD3 R5, PT, PT, R5, -R6, RZ ;  /* 0x8000000605058210 */ /* 0x000fe40007ffe0ff */
[----:B------:R-:W-:Y:S02]  /*01b0*/  ISETP.NE.AND P0, PT, R10, RZ, PT ;  /* 0x000000ff0a00720c */ /* 0x000fe40003f05270 */
[----:B------:R-:W-:-:S13]  /*01c0*/  ISETP.GT.U32.AND P1, PT, R6, R5, PT ;  /* 0x000000050600720c */ /* 0x000fda0003f24070 */
[----:B------:R-:W-:-:S05]  /*01d0*/  @!P1 IMAD.IADD R5, R5, 0x1, -R6 ;  /* 0x0000000105059824 */ /* 0x000fca00078e0a06 */
[----:B------:R-:W-:Y:S02]  /*01e0*/  @!P2 IADD3 R5, PT, PT, -R5, RZ, RZ ;  /* 0x000000ff0505a210 */ /* 0x000fe40007ffe1ff */
[----:B------:R-:W-:-:S04]  /*01f0*/  @!P0 LOP3.LUT R5, RZ, R10, RZ, 0x33, !PT ;  /* 0x0000000aff058212 */ /* 0x000fc800078e33ff */
[----:B------:R-:W-:-:S13]  /*0200*/  ISETP.NE.AND P0, PT, R5, R2, PT ;  /* 0x000000020500720c */ /* 0x000fda0003f05270 */
[----:B------:R-:W-:Y:S05]  /*0210*/  @P0 EXIT ;  /* 0x000000000000094d */ /* 0x000fea0003800000 */
[----:B------:R-:W0:Y:S01]  /*0220*/  LDC.64 R2, c[0x0][0x380] ;  /* 0x0000e000ff027b82 */ /* 0x000e220000000a00 */
[----:B------:R-:W1:Y:S01]  /*0230*/  LDCU.64 UR4, c[0x0][0x358] ;  /* 0x00006b00ff0477ac */ /* 0x000e620008000a00 */
[----:B------:R-:W2:Y:S01]  /*0240*/  LDCU UR6, c[0x0][0x390] ;  /* 0x00007200ff0677ac */ /* 0x000ea20008000800 */
[----:B0-----:R-:W-:-:S05]  /*0250*/  IMAD.WIDE R2, R7, 0x4, R2 ;  /* 0x0000000407027825 */ /* 0x001fca00078e0202 */
[----:B-1----:R-:W2:Y:S02]  /*0260*/  LDG.E R0, desc[UR4][R2.64] ;  /* 0x0000000402007981 */ /* 0x002ea4000c1e1900 */
[----:B--2---:R-:W-:-:S13]  /*0270*/  ISETP.GE.AND P0, PT, R0, UR6, PT ;  /* 0x0000000600007c0c */ /* 0x004fda000bf06270 */
[----:B------:R-:W-:Y:S05]  /*0280*/  @P0 EXIT ;  /* 0x000000000000094d */ /* 0x000fea0003800000 */
[----:B------:R-:W-:Y:S01]  /*0290*/  STG.E desc[UR4][R2.64], RZ ;  /* 0x000000ff02007986 */ /* 0x000fe2000c101904 */
[----:B------:R-:W-:Y:S05]  /*02a0*/  EXIT ;  /* 0x000000000000794d */ /* 0x000fea0003800000 */
.L_x_14:
        /* <DEDUP_REMOVED lines=13> */
.L_x_16:


//--------------------- .nv.shared._Z8countingPiPciiii --------------------------
	.section	.nv.shared._Z8countingPiPciiii,"aw",@nobits
	.sectionflags	@""
	.align	4
.nv.shared._Z8countingPiPciiii:
	.zero		5120


//--------------------- .nv.shared.reserved.0     --------------------------
	.section	.nv.shared.reserved.0,"aw",@nobits
	.weak		__nv_reservedSMEM_offset_0_alias
	.size		__nv_reservedSMEM_offset_0_alias, 0, 64
	.other		__nv_reservedSMEM_offset_0_alias,@"STO_CUDA_RESERVED_SHARED STV_DEFAULT"
__nv_reservedSMEM_offset_0_alias:
	.zero		0
	.zero		64


//--------------------- .nv.constant0._Z8countingPiPciiii --------------------------
	.section	.nv.constant0._Z8countingPiPciiii,"a",@progbits
	.sectionflags	@""
	.align	4
.nv.constant0._Z8countingPiPciiii:
	.zero		928


//--------------------- .nv.constant0._Z9validSetsPiiii --------------------------
	.section	.nv.constant0._Z9validSetsPiiii,"a",@progbits
	.sectionflags	@""
	.align	4
.nv.constant0._Z9validSetsPiiii:
	.zero		916


//--------------------- SYMBOLS --------------------------

	.type		.nv.reservedSmem.offset0,@object
	.size		.nv.reservedSmem.offset0,0x4
	.type		.nv.reservedSmem.cap,@object
	.size		.nv.reservedSmem.cap,0x4
